//
// Generated by NVIDIA NVVM Compiler
//
// Compiler Build ID: CL-36424714
// Cuda compilation tools, release 13.0, V13.0.88
// Based on NVVM 20.0.0
//

.version 9.0
.target sm_100
.address_size 64

	// .globl	_Z10rgb_to_labPK6uchar3P3labii
.extern .func  (.param .b32 func_retval0) vprintf
(
	.param .b64 vprintf_param_0,
	.param .b64 vprintf_param_1
)
;
.func  (.param .b64 func_retval0) __internal_accurate_pow
(
	.param .b64 __internal_accurate_pow_param_0,
	.param .b64 __internal_accurate_pow_param_1
)
;
.global .align 1 .u8 has_changed;
.global .align 1 .b8 $str[10] = {114, 103, 98, 50, 108, 97, 98, 32, 49};
.global .align 1 .b8 $str$1[10] = {114, 103, 98, 50, 108, 97, 98, 32, 50};
.global .align 1 .b8 $str$2[10] = {114, 103, 98, 50, 108, 97, 98, 32, 51};
.global .align 1 .b8 $str$3[10] = {114, 103, 98, 50, 108, 97, 98, 32, 52};

.visible .entry _Z10rgb_to_labPK6uchar3P3labii(
	.param .u64 .ptr .align 1 _Z10rgb_to_labPK6uchar3P3labii_param_0,
	.param .u64 .ptr .align 1 _Z10rgb_to_labPK6uchar3P3labii_param_1,
	.param .u32 _Z10rgb_to_labPK6uchar3P3labii_param_2,
	.param .u32 _Z10rgb_to_labPK6uchar3P3labii_param_3
)
{
	.reg .pred 	%p<108>;
	.reg .b16 	%rs<4>;
	.reg .b32 	%r<158>;
	.reg .b32 	%f<16>;
	.reg .b64 	%rd<17>;
	.reg .b64 	%fd<160>;

	ld.param.u64 	%rd1, [_Z10rgb_to_labPK6uchar3P3labii_param_0];
	ld.param.u64 	%rd2, [_Z10rgb_to_labPK6uchar3P3labii_param_1];
	ld.param.u32 	%r28, [_Z10rgb_to_labPK6uchar3P3labii_param_2];
	ld.param.u32 	%r29, [_Z10rgb_to_labPK6uchar3P3labii_param_3];
	mov.u32 	%r31, %ctaid.x;
	mov.u32 	%r32, %ntid.x;
	mov.u32 	%r33, %tid.x;
	mad.lo.s32 	%r1, %r31, %r32, %r33;
	mov.u32 	%r34, %ctaid.y;
	mov.u32 	%r35, %ntid.y;
	mov.u32 	%r36, %tid.y;
	mad.lo.s32 	%r37, %r34, %r35, %r36;
	setp.ge.s32 	%p1, %r1, %r28;
	setp.ge.s32 	%p2, %r37, %r29;
	or.pred  	%p3, %p1, %p2;
	@%p3 bra 	$L__BB0_81;
	cvta.to.global.u64 	%rd3, %rd1;
	mad.lo.s32 	%r3, %r28, %r37, %r1;
	mul.wide.s32 	%rd4, %r3, 3;
	add.s64 	%rd5, %rd3, %rd4;
	ld.global.u8 	%rs1, [%rd5];
	ld.global.u8 	%rs2, [%rd5+1];
	ld.global.u8 	%rs3, [%rd5+2];
	cvt.rn.f32.u16 	%f10, %rs1;
	div.rn.f32 	%f11, %f10, 0f437F0000;
	cvt.rn.f32.u16 	%f12, %rs2;
	div.rn.f32 	%f1, %f12, 0f437F0000;
	cvt.rn.f32.u16 	%f2, %rs3;
	mov.u64 	%rd6, $str;
	cvta.global.u64 	%rd7, %rd6;
	{ // callseq 0, 0
	.param .b64 param0;
	st.param.b64 	[param0], %rd7;
	.param .b64 param1;
	st.param.b64 	[param1], 0;
	.param .b32 retval0;
	call.uni (retval0), 
	vprintf, 
	(
	param0, 
	param1
	);
	ld.param.b32 	%r38, [retval0];
	} // callseq 0
	cvt.f64.f32 	%fd1, %f11;
	setp.leu.f64 	%p4, %fd1, 0d3FA4B5DCC63F1412;
	@%p4 bra 	$L__BB0_8;
	add.f64 	%fd79, %fd1, 0d3FAC28F5C28F5C29;
	div.rn.f64 	%fd2, %fd79, 0d3FF0E147AE147AE1;
	{
	.reg .b32 %temp; 
	mov.b64 	{%temp, %r4}, %fd2;
	}
	mov.f64 	%fd80, 0d4003333333333333;
	{
	.reg .b32 %temp; 
	mov.b64 	{%temp, %r5}, %fd80;
	}
	and.b32  	%r6, %r5, 2146435072;
	setp.neu.f64 	%p5, %fd2, 0d0000000000000000;
	@%p5 bra 	$L__BB0_4;
	setp.eq.s32 	%p7, %r6, 1127219200;
	selp.b32 	%r40, %r4, 0, %p7;
	setp.lt.s32 	%p8, %r5, 0;
	or.b32  	%r41, %r40, 2146435072;
	selp.b32 	%r42, %r41, %r40, %p8;
	mov.b32 	%r43, 0;
	mov.b64 	%fd137, {%r43, %r42};
	bra.uni 	$L__BB0_5;
$L__BB0_4:
	setp.lt.s32 	%p6, %r4, 0;
	{ // callseq 1, 0
	.param .b64 param0;
	st.param.f64 	[param0], %fd2;
	.param .b64 param1;
	st.param.f64 	[param1], 0d4003333333333333;
	.param .b64 retval0;
	call.uni (retval0), 
	__internal_accurate_pow, 
	(
	param0, 
	param1
	);
	ld.param.f64 	%fd81, [retval0];
	} // callseq 1
	selp.f64 	%fd137, 0dFFF8000000000000, %fd81, %p6;
$L__BB0_5:
	add.f64 	%fd83, %fd2, 0d4003333333333333;
	{
	.reg .b32 %temp; 
	mov.b64 	{%temp, %r44}, %fd83;
	}
	and.b32  	%r45, %r44, 2146435072;
	setp.ne.s32 	%p9, %r45, 2146435072;
	setp.neu.f64 	%p10, %fd2, 0d7FF0000000000000;
	or.pred  	%p11, %p10, %p9;
	@%p11 bra 	$L__BB0_7;
	setp.lt.s32 	%p12, %r4, 0;
	setp.eq.s32 	%p13, %r6, 1127219200;
	setp.lt.s32 	%p14, %r5, 0;
	selp.b32 	%r47, 0, 2146435072, %p14;
	and.b32  	%r48, %r5, 2147483647;
	setp.ne.s32 	%p15, %r48, 1071644672;
	or.b32  	%r49, %r47, -2147483648;
	selp.b32 	%r50, %r49, %r47, %p15;
	selp.b32 	%r51, %r50, %r47, %p13;
	selp.b32 	%r52, %r51, %r47, %p12;
	mov.b32 	%r53, 0;
	mov.b64 	%fd137, {%r53, %r52};
$L__BB0_7:
	setp.eq.f64 	%p16, %fd2, 0d3FF0000000000000;
	selp.f64 	%fd138, 0d3FF0000000000000, %fd137, %p16;
	bra.uni 	$L__BB0_9;
$L__BB0_8:
	div.rn.f64 	%fd138, %fd1, 0d4029D70A3D70A3D7;
$L__BB0_9:
	cvt.rn.f32.f64 	%f3, %fd138;
	cvt.f64.f32 	%fd11, %f1;
	setp.leu.f64 	%p17, %fd11, 0d3FA4B5DCC63F1412;
	@%p17 bra 	$L__BB0_16;
	add.f64 	%fd84, %fd11, 0d3FAC28F5C28F5C29;
	div.rn.f64 	%fd12, %fd84, 0d3FF0E147AE147AE1;
	{
	.reg .b32 %temp; 
	mov.b64 	{%temp, %r7}, %fd12;
	}
	mov.f64 	%fd85, 0d4003333333333333;
	{
	.reg .b32 %temp; 
	mov.b64 	{%temp, %r8}, %fd85;
	}
	and.b32  	%r9, %r8, 2146435072;
	setp.neu.f64 	%p18, %fd12, 0d0000000000000000;
	@%p18 bra 	$L__BB0_12;
	setp.eq.s32 	%p20, %r9, 1127219200;
	selp.b32 	%r54, %r7, 0, %p20;
	setp.lt.s32 	%p21, %r8, 0;
	or.b32  	%r55, %r54, 2146435072;
	selp.b32 	%r56, %r55, %r54, %p21;
	mov.b32 	%r57, 0;
	mov.b64 	%fd140, {%r57, %r56};
	bra.uni 	$L__BB0_13;
$L__BB0_12:
	setp.lt.s32 	%p19, %r7, 0;
	{ // callseq 2, 0
	.param .b64 param0;
	st.param.f64 	[param0], %fd12;
	.param .b64 param1;
	st.param.f64 	[param1], 0d4003333333333333;
	.param .b64 retval0;
	call.uni (retval0), 
	__internal_accurate_pow, 
	(
	param0, 
	param1
	);
	ld.param.f64 	%fd86, [retval0];
	} // callseq 2
	selp.f64 	%fd140, 0dFFF8000000000000, %fd86, %p19;
$L__BB0_13:
	add.f64 	%fd88, %fd12, 0d4003333333333333;
	{
	.reg .b32 %temp; 
	mov.b64 	{%temp, %r58}, %fd88;
	}
	and.b32  	%r59, %r58, 2146435072;
	setp.ne.s32 	%p22, %r59, 2146435072;
	setp.neu.f64 	%p23, %fd12, 0d7FF0000000000000;
	or.pred  	%p24, %p23, %p22;
	@%p24 bra 	$L__BB0_15;
	setp.lt.s32 	%p25, %r7, 0;
	setp.eq.s32 	%p26, %r9, 1127219200;
	setp.lt.s32 	%p27, %r8, 0;
	selp.b32 	%r61, 0, 2146435072, %p27;
	and.b32  	%r62, %r8, 2147483647;
	setp.ne.s32 	%p28, %r62, 1071644672;
	or.b32  	%r63, %r61, -2147483648;
	selp.b32 	%r64, %r63, %r61, %p28;
	selp.b32 	%r65, %r64, %r61, %p26;
	selp.b32 	%r66, %r65, %r61, %p25;
	mov.b32 	%r67, 0;
	mov.b64 	%fd140, {%r67, %r66};
$L__BB0_15:
	setp.eq.f64 	%p29, %fd12, 0d3FF0000000000000;
	selp.f64 	%fd141, 0d3FF0000000000000, %fd140, %p29;
	bra.uni 	$L__BB0_17;
$L__BB0_16:
	div.rn.f64 	%fd141, %fd11, 0d4029D70A3D70A3D7;
$L__BB0_17:
	cvt.rn.f32.f64 	%f4, %fd141;
	div.rn.f32 	%f13, %f2, 0f437F0000;
	cvt.f64.f32 	%fd21, %f13;
	setp.leu.f64 	%p30, %fd21, 0d3FA4B5DCC63F1412;
	@%p30 bra 	$L__BB0_24;
	add.f64 	%fd89, %fd21, 0d3FAC28F5C28F5C29;
	div.rn.f64 	%fd22, %fd89, 0d3FF0E147AE147AE1;
	{
	.reg .b32 %temp; 
	mov.b64 	{%temp, %r10}, %fd22;
	}
	mov.f64 	%fd90, 0d4003333333333333;
	{
	.reg .b32 %temp; 
	mov.b64 	{%temp, %r11}, %fd90;
	}
	and.b32  	%r12, %r11, 2146435072;
	setp.neu.f64 	%p31, %fd22, 0d0000000000000000;
	@%p31 bra 	$L__BB0_20;
	setp.eq.s32 	%p33, %r12, 1127219200;
	selp.b32 	%r68, %r10, 0, %p33;
	setp.lt.s32 	%p34, %r11, 0;
	or.b32  	%r69, %r68, 2146435072;
	selp.b32 	%r70, %r69, %r68, %p34;
	mov.b32 	%r71, 0;
	mov.b64 	%fd143, {%r71, %r70};
	bra.uni 	$L__BB0_21;
$L__BB0_20:
	setp.lt.s32 	%p32, %r10, 0;
	{ // callseq 3, 0
	.param .b64 param0;
	st.param.f64 	[param0], %fd22;
	.param .b64 param1;
	st.param.f64 	[param1], 0d4003333333333333;
	.param .b64 retval0;
	call.uni (retval0), 
	__internal_accurate_pow, 
	(
	param0, 
	param1
	);
	ld.param.f64 	%fd91, [retval0];
	} // callseq 3
	selp.f64 	%fd143, 0dFFF8000000000000, %fd91, %p32;
$L__BB0_21:
	add.f64 	%fd93, %fd22, 0d4003333333333333;
	{
	.reg .b32 %temp; 
	mov.b64 	{%temp, %r72}, %fd93;
	}
	and.b32  	%r73, %r72, 2146435072;
	setp.ne.s32 	%p35, %r73, 2146435072;
	setp.neu.f64 	%p36, %fd22, 0d7FF0000000000000;
	or.pred  	%p37, %p36, %p35;
	@%p37 bra 	$L__BB0_23;
	setp.lt.s32 	%p38, %r10, 0;
	setp.eq.s32 	%p39, %r12, 1127219200;
	setp.lt.s32 	%p40, %r11, 0;
	selp.b32 	%r75, 0, 2146435072, %p40;
	and.b32  	%r76, %r11, 2147483647;
	setp.ne.s32 	%p41, %r76, 1071644672;
	or.b32  	%r77, %r75, -2147483648;
	selp.b32 	%r78, %r77, %r75, %p41;
	selp.b32 	%r79, %r78, %r75, %p39;
	selp.b32 	%r80, %r79, %r75, %p38;
	mov.b32 	%r81, 0;
	mov.b64 	%fd143, {%r81, %r80};
$L__BB0_23:
	setp.eq.f64 	%p42, %fd22, 0d3FF0000000000000;
	selp.f64 	%fd144, 0d3FF0000000000000, %fd143, %p42;
	bra.uni 	$L__BB0_25;
$L__BB0_24:
	div.rn.f64 	%fd144, %fd21, 0d4029D70A3D70A3D7;
$L__BB0_25:
	cvt.rn.f32.f64 	%f14, %fd144;
	mov.u64 	%rd8, $str$1;
	cvta.global.u64 	%rd9, %rd8;
	{ // callseq 4, 0
	.param .b64 param0;
	st.param.b64 	[param0], %rd9;
	.param .b64 param1;
	st.param.b64 	[param1], 0;
	.param .b32 retval0;
	call.uni (retval0), 
	vprintf, 
	(
	param0, 
	param1
	);
	ld.param.b32 	%r82, [retval0];
	} // callseq 4
	cvt.f64.f32 	%fd94, %f3;
	cvt.f64.f32 	%fd95, %f4;
	mul.f64 	%fd96, %fd95, 0d3FD6E2EB1C432CA5;
	fma.rn.f64 	%fd97, %fd94, 0d3FDA64C2F837B4A2, %fd96;
	cvt.f64.f32 	%fd98, %f14;
	fma.rn.f64 	%fd99, %fd98, 0d3FC71A9FBE76C8B4, %fd97;
	cvt.rn.f32.f64 	%f5, %fd99;
	mul.f64 	%fd100, %fd95, 0d3FE6E2EB1C432CA5;
	fma.rn.f64 	%fd101, %fd94, 0d3FCB367A0F9096BC, %fd100;
	fma.rn.f64 	%fd102, %fd98, 0d3FB27BB2FEC56D5D, %fd101;
	cvt.rn.f32.f64 	%f6, %fd102;
	mul.f64 	%fd103, %fd95, 0d3FBE83E425AEE632;
	fma.rn.f64 	%fd104, %fd94, 0d3F93C36113404EA5, %fd103;
	fma.rn.f64 	%fd105, %fd98, 0d3FEE6A7EF9DB22D1, %fd104;
	cvt.rn.f32.f64 	%f7, %fd105;
	mov.u64 	%rd10, $str$2;
	cvta.global.u64 	%rd11, %rd10;
	{ // callseq 5, 0
	.param .b64 param0;
	st.param.b64 	[param0], %rd11;
	.param .b64 param1;
	st.param.b64 	[param1], 0;
	.param .b32 retval0;
	call.uni (retval0), 
	vprintf, 
	(
	param0, 
	param1
	);
	ld.param.b32 	%r84, [retval0];
	} // callseq 5
	cvt.f64.f32 	%fd31, %f6;
	setp.leu.f64 	%p43, %fd31, 0d3F82231832FCAC8E;
	@%p43 bra 	$L__BB0_35;
	{
	.reg .b32 %temp; 
	mov.b64 	{%temp, %r13}, %fd31;
	}
	mov.f64 	%fd106, 0d3FD5555555555555;
	{
	.reg .b32 %temp; 
	mov.b64 	{%temp, %r14}, %fd106;
	}
	and.b32  	%r15, %r14, 2146435072;
	setp.neu.f32 	%p44, %f6, 0f00000000;
	@%p44 bra 	$L__BB0_28;
	setp.eq.s32 	%p46, %r15, 1127219200;
	selp.b32 	%r86, %r13, 0, %p46;
	setp.lt.s32 	%p47, %r14, 0;
	or.b32  	%r87, %r86, 2146435072;
	selp.b32 	%r88, %r87, %r86, %p47;
	mov.b32 	%r89, 0;
	mov.b64 	%fd146, {%r89, %r88};
	bra.uni 	$L__BB0_29;
$L__BB0_28:
	setp.lt.s32 	%p45, %r13, 0;
	{ // callseq 6, 0
	.param .b64 param0;
	st.param.f64 	[param0], %fd31;
	.param .b64 param1;
	st.param.f64 	[param1], 0d3FD5555555555555;
	.param .b64 retval0;
	call.uni (retval0), 
	__internal_accurate_pow, 
	(
	param0, 
	param1
	);
	ld.param.f64 	%fd107, [retval0];
	} // callseq 6
	selp.f64 	%fd146, 0dFFF8000000000000, %fd107, %p45;
$L__BB0_29:
	add.f64 	%fd109, %fd31, 0d3FD5555555555555;
	{
	.reg .b32 %temp; 
	mov.b64 	{%temp, %r90}, %fd109;
	}
	and.b32  	%r91, %r90, 2146435072;
	setp.ne.s32 	%p48, %r91, 2146435072;
	@%p48 bra 	$L__BB0_34;
	setp.num.f32 	%p49, %f6, %f6;
	@%p49 bra 	$L__BB0_32;
	mov.f64 	%fd110, 0d3FD5555555555555;
	add.rn.f64 	%fd146, %fd31, %fd110;
	bra.uni 	$L__BB0_34;
$L__BB0_32:
	setp.neu.f32 	%p50, %f6, 0f7F800000;
	@%p50 bra 	$L__BB0_34;
	setp.lt.s32 	%p51, %r13, 0;
	setp.eq.s32 	%p52, %r15, 1127219200;
	setp.lt.s32 	%p53, %r14, 0;
	selp.b32 	%r93, 0, 2146435072, %p53;
	and.b32  	%r94, %r14, 2147483647;
	setp.ne.s32 	%p54, %r94, 1071644672;
	or.b32  	%r95, %r93, -2147483648;
	selp.b32 	%r96, %r95, %r93, %p54;
	selp.b32 	%r97, %r96, %r93, %p52;
	selp.b32 	%r98, %r97, %r93, %p51;
	mov.b32 	%r99, 0;
	mov.b64 	%fd146, {%r99, %r98};
$L__BB0_34:
	setp.eq.f32 	%p55, %f6, 0f3F800000;
	fma.rn.f64 	%fd111, %fd146, 0d405D000000000000, 0dC030000000000000;
	selp.f64 	%fd147, 0d4059000000000000, %fd111, %p55;
	bra.uni 	$L__BB0_36;
$L__BB0_35:
	mul.f64 	%fd147, %fd31, 0d408C3A6666666666;
$L__BB0_36:
	cvt.rn.f32.f64 	%f8, %fd147;
	cvt.f64.f32 	%fd41, %f5;
	setp.leu.f64 	%p56, %fd41, 0d3F82231832FCAC8E;
	@%p56 bra 	$L__BB0_46;
	{
	.reg .b32 %temp; 
	mov.b64 	{%temp, %r16}, %fd41;
	}
	mov.f64 	%fd112, 0d3FD5555555555555;
	{
	.reg .b32 %temp; 
	mov.b64 	{%temp, %r17}, %fd112;
	}
	and.b32  	%r18, %r17, 2146435072;
	setp.neu.f32 	%p57, %f5, 0f00000000;
	@%p57 bra 	$L__BB0_39;
	setp.eq.s32 	%p59, %r18, 1127219200;
	selp.b32 	%r100, %r16, 0, %p59;
	setp.lt.s32 	%p60, %r17, 0;
	or.b32  	%r101, %r100, 2146435072;
	selp.b32 	%r102, %r101, %r100, %p60;
	mov.b32 	%r103, 0;
	mov.b64 	%fd149, {%r103, %r102};
	bra.uni 	$L__BB0_40;
$L__BB0_39:
	setp.lt.s32 	%p58, %r16, 0;
	{ // callseq 7, 0
	.param .b64 param0;
	st.param.f64 	[param0], %fd41;
	.param .b64 param1;
	st.param.f64 	[param1], 0d3FD5555555555555;
	.param .b64 retval0;
	call.uni (retval0), 
	__internal_accurate_pow, 
	(
	param0, 
	param1
	);
	ld.param.f64 	%fd113, [retval0];
	} // callseq 7
	selp.f64 	%fd149, 0dFFF8000000000000, %fd113, %p58;
$L__BB0_40:
	add.f64 	%fd115, %fd41, 0d3FD5555555555555;
	{
	.reg .b32 %temp; 
	mov.b64 	{%temp, %r104}, %fd115;
	}
	and.b32  	%r105, %r104, 2146435072;
	setp.ne.s32 	%p61, %r105, 2146435072;
	@%p61 bra 	$L__BB0_45;
	setp.num.f32 	%p62, %f5, %f5;
	@%p62 bra 	$L__BB0_43;
	mov.f64 	%fd116, 0d3FD5555555555555;
	add.rn.f64 	%fd149, %fd41, %fd116;
	bra.uni 	$L__BB0_45;
$L__BB0_43:
	setp.neu.f32 	%p63, %f5, 0f7F800000;
	@%p63 bra 	$L__BB0_45;
	setp.lt.s32 	%p64, %r16, 0;
	setp.eq.s32 	%p65, %r18, 1127219200;
	setp.lt.s32 	%p66, %r17, 0;
	selp.b32 	%r107, 0, 2146435072, %p66;
	and.b32  	%r108, %r17, 2147483647;
	setp.ne.s32 	%p67, %r108, 1071644672;
	or.b32  	%r109, %r107, -2147483648;
	selp.b32 	%r110, %r109, %r107, %p67;
	selp.b32 	%r111, %r110, %r107, %p65;
	selp.b32 	%r112, %r111, %r107, %p64;
	mov.b32 	%r113, 0;
	mov.b64 	%fd149, {%r113, %r112};
$L__BB0_45:
	setp.eq.f32 	%p68, %f5, 0f3F800000;
	selp.f64 	%fd150, 0d3FF0000000000000, %fd149, %p68;
	bra.uni 	$L__BB0_47;
$L__BB0_46:
	fma.rn.f64 	%fd150, %fd41, 0d401F25E353F7CED9, 0d3FC1A7B9611A7B96;
$L__BB0_47:
	setp.leu.f64 	%p69, %fd31, 0d3F82231832FCAC8E;
	@%p69 bra 	$L__BB0_57;
	{
	.reg .b32 %temp; 
	mov.b64 	{%temp, %r19}, %fd31;
	}
	mov.f64 	%fd117, 0d3FD5555555555555;
	{
	.reg .b32 %temp; 
	mov.b64 	{%temp, %r20}, %fd117;
	}
	and.b32  	%r21, %r20, 2146435072;
	setp.neu.f32 	%p70, %f6, 0f00000000;
	@%p70 bra 	$L__BB0_50;
	setp.eq.s32 	%p72, %r21, 1127219200;
	selp.b32 	%r114, %r19, 0, %p72;
	setp.lt.s32 	%p73, %r20, 0;
	or.b32  	%r115, %r114, 2146435072;
	selp.b32 	%r116, %r115, %r114, %p73;
	mov.b32 	%r117, 0;
	mov.b64 	%fd152, {%r117, %r116};
	bra.uni 	$L__BB0_51;
$L__BB0_50:
	setp.lt.s32 	%p71, %r19, 0;
	{ // callseq 8, 0
	.param .b64 param0;
	st.param.f64 	[param0], %fd31;
	.param .b64 param1;
	st.param.f64 	[param1], 0d3FD5555555555555;
	.param .b64 retval0;
	call.uni (retval0), 
	__internal_accurate_pow, 
	(
	param0, 
	param1
	);
	ld.param.f64 	%fd118, [retval0];
	} // callseq 8
	selp.f64 	%fd152, 0dFFF8000000000000, %fd118, %p71;
$L__BB0_51:
	add.f64 	%fd120, %fd31, 0d3FD5555555555555;
	{
	.reg .b32 %temp; 
	mov.b64 	{%temp, %r118}, %fd120;
	}
	and.b32  	%r119, %r118, 2146435072;
	setp.ne.s32 	%p74, %r119, 2146435072;
	@%p74 bra 	$L__BB0_56;
	setp.num.f32 	%p75, %f6, %f6;
	@%p75 bra 	$L__BB0_54;
	mov.f64 	%fd121, 0d3FD5555555555555;
	add.rn.f64 	%fd152, %fd31, %fd121;
	bra.uni 	$L__BB0_56;
$L__BB0_54:
	setp.neu.f32 	%p76, %f6, 0f7F800000;
	@%p76 bra 	$L__BB0_56;
	setp.lt.s32 	%p77, %r19, 0;
	setp.eq.s32 	%p78, %r21, 1127219200;
	setp.lt.s32 	%p79, %r20, 0;
	selp.b32 	%r121, 0, 2146435072, %p79;
	and.b32  	%r122, %r20, 2147483647;
	setp.ne.s32 	%p80, %r122, 1071644672;
	or.b32  	%r123, %r121, -2147483648;
	selp.b32 	%r124, %r123, %r121, %p80;
	selp.b32 	%r125, %r124, %r121, %p78;
	selp.b32 	%r126, %r125, %r121, %p77;
	mov.b32 	%r127, 0;
	mov.b64 	%fd152, {%r127, %r126};
$L__BB0_56:
	setp.eq.f32 	%p81, %f6, 0f3F800000;
	selp.f64 	%fd153, 0d3FF0000000000000, %fd152, %p81;
	bra.uni 	$L__BB0_58;
$L__BB0_57:
	fma.rn.f64 	%fd153, %fd31, 0d401F25E353F7CED9, 0d3FC1A7B9611A7B96;
$L__BB0_58:
	setp.leu.f64 	%p82, %fd31, 0d3F82231832FCAC8E;
	sub.f64 	%fd122, %fd150, %fd153;
	mul.f64 	%fd123, %fd122, 0d407F400000000000;
	cvt.rn.f32.f64 	%f9, %fd123;
	@%p82 bra 	$L__BB0_68;
	{
	.reg .b32 %temp; 
	mov.b64 	{%temp, %r22}, %fd31;
	}
	mov.f64 	%fd124, 0d3FD5555555555555;
	{
	.reg .b32 %temp; 
	mov.b64 	{%temp, %r23}, %fd124;
	}
	and.b32  	%r24, %r23, 2146435072;
	setp.neu.f32 	%p83, %f6, 0f00000000;
	@%p83 bra 	$L__BB0_61;
	setp.eq.s32 	%p85, %r24, 1127219200;
	selp.b32 	%r128, %r22, 0, %p85;
	setp.lt.s32 	%p86, %r23, 0;
	or.b32  	%r129, %r128, 2146435072;
	selp.b32 	%r130, %r129, %r128, %p86;
	mov.b32 	%r131, 0;
	mov.b64 	%fd155, {%r131, %r130};
	bra.uni 	$L__BB0_62;
$L__BB0_61:
	setp.lt.s32 	%p84, %r22, 0;
	{ // callseq 9, 0
	.param .b64 param0;
	st.param.f64 	[param0], %fd31;
	.param .b64 param1;
	st.param.f64 	[param1], 0d3FD5555555555555;
	.param .b64 retval0;
	call.uni (retval0), 
	__internal_accurate_pow, 
	(
	param0, 
	param1
	);
	ld.param.f64 	%fd125, [retval0];
	} // callseq 9
	selp.f64 	%fd155, 0dFFF8000000000000, %fd125, %p84;
$L__BB0_62:
	add.f64 	%fd127, %fd31, 0d3FD5555555555555;
	{
	.reg .b32 %temp; 
	mov.b64 	{%temp, %r132}, %fd127;
	}
	and.b32  	%r133, %r132, 2146435072;
	setp.ne.s32 	%p87, %r133, 2146435072;
	@%p87 bra 	$L__BB0_67;
	setp.num.f32 	%p88, %f6, %f6;
	@%p88 bra 	$L__BB0_65;
	mov.f64 	%fd128, 0d3FD5555555555555;
	add.rn.f64 	%fd155, %fd31, %fd128;
	bra.uni 	$L__BB0_67;
$L__BB0_65:
	setp.neu.f32 	%p89, %f6, 0f7F800000;
	@%p89 bra 	$L__BB0_67;
	setp.lt.s32 	%p90, %r22, 0;
	setp.eq.s32 	%p91, %r24, 1127219200;
	setp.lt.s32 	%p92, %r23, 0;
	selp.b32 	%r135, 0, 2146435072, %p92;
	and.b32  	%r136, %r23, 2147483647;
	setp.ne.s32 	%p93, %r136, 1071644672;
	or.b32  	%r137, %r135, -2147483648;
	selp.b32 	%r138, %r137, %r135, %p93;
	selp.b32 	%r139, %r138, %r135, %p91;
	selp.b32 	%r140, %r139, %r135, %p90;
	mov.b32 	%r141, 0;
	mov.b64 	%fd155, {%r141, %r140};
$L__BB0_67:
	setp.eq.f32 	%p94, %f6, 0f3F800000;
	selp.f64 	%fd156, 0d3FF0000000000000, %fd155, %p94;
	bra.uni 	$L__BB0_69;
$L__BB0_68:
	fma.rn.f64 	%fd156, %fd31, 0d401F25E353F7CED9, 0d3FC1A7B9611A7B96;
$L__BB0_69:
	cvt.f64.f32 	%fd69, %f7;
	setp.leu.f64 	%p95, %fd69, 0d3F82231832FCAC8E;
	@%p95 bra 	$L__BB0_79;
	{
	.reg .b32 %temp; 
	mov.b64 	{%temp, %r25}, %fd69;
	}
	mov.f64 	%fd129, 0d3FD5555555555555;
	{
	.reg .b32 %temp; 
	mov.b64 	{%temp, %r26}, %fd129;
	}
	and.b32  	%r27, %r26, 2146435072;
	setp.neu.f32 	%p96, %f7, 0f00000000;
	@%p96 bra 	$L__BB0_72;
	setp.eq.s32 	%p98, %r27, 1127219200;
	selp.b32 	%r142, %r25, 0, %p98;
	setp.lt.s32 	%p99, %r26, 0;
	or.b32  	%r143, %r142, 2146435072;
	selp.b32 	%r144, %r143, %r142, %p99;
	mov.b32 	%r145, 0;
	mov.b64 	%fd158, {%r145, %r144};
	bra.uni 	$L__BB0_73;
$L__BB0_72:
	setp.lt.s32 	%p97, %r25, 0;
	{ // callseq 10, 0
	.param .b64 param0;
	st.param.f64 	[param0], %fd69;
	.param .b64 param1;
	st.param.f64 	[param1], 0d3FD5555555555555;
	.param .b64 retval0;
	call.uni (retval0), 
	__internal_accurate_pow, 
	(
	param0, 
	param1
	);
	ld.param.f64 	%fd130, [retval0];
	} // callseq 10
	selp.f64 	%fd158, 0dFFF8000000000000, %fd130, %p97;
$L__BB0_73:
	add.f64 	%fd132, %fd69, 0d3FD5555555555555;
	{
	.reg .b32 %temp; 
	mov.b64 	{%temp, %r146}, %fd132;
	}
	and.b32  	%r147, %r146, 2146435072;
	setp.ne.s32 	%p100, %r147, 2146435072;
	@%p100 bra 	$L__BB0_78;
	setp.num.f32 	%p101, %f7, %f7;
	@%p101 bra 	$L__BB0_76;
	mov.f64 	%fd133, 0d3FD5555555555555;
	add.rn.f64 	%fd158, %fd69, %fd133;
	bra.uni 	$L__BB0_78;
$L__BB0_76:
	setp.neu.f32 	%p102, %f7, 0f7F800000;
	@%p102 bra 	$L__BB0_78;
	setp.lt.s32 	%p103, %r25, 0;
	setp.eq.s32 	%p104, %r27, 1127219200;
	setp.lt.s32 	%p105, %r26, 0;
	selp.b32 	%r149, 0, 2146435072, %p105;
	and.b32  	%r150, %r26, 2147483647;
	setp.ne.s32 	%p106, %r150, 1071644672;
	or.b32  	%r151, %r149, -2147483648;
	selp.b32 	%r152, %r151, %r149, %p106;
	selp.b32 	%r153, %r152, %r149, %p104;
	selp.b32 	%r154, %r153, %r149, %p103;
	mov.b32 	%r155, 0;
	mov.b64 	%fd158, {%r155, %r154};
$L__BB0_78:
	setp.eq.f32 	%p107, %f7, 0f3F800000;
	selp.f64 	%fd159, 0d3FF0000000000000, %fd158, %p107;
	bra.uni 	$L__BB0_80;
$L__BB0_79:
	fma.rn.f64 	%fd159, %fd69, 0d401F25E353F7CED9, 0d3FC1A7B9611A7B96;
$L__BB0_80:
	sub.f64 	%fd134, %fd156, %fd159;
	mul.f64 	%fd135, %fd134, 0d4069000000000000;
	cvt.rn.f32.f64 	%f15, %fd135;
	mov.u64 	%rd12, $str$3;
	cvta.global.u64 	%rd13, %rd12;
	{ // callseq 11, 0
	.param .b64 param0;
	st.param.b64 	[param0], %rd13;
	.param .b64 param1;
	st.param.b64 	[param1], 0;
	.param .b32 retval0;
	call.uni (retval0), 
	vprintf, 
	(
	param0, 
	param1
	);
	ld.param.b32 	%r156, [retval0];
	} // callseq 11
	cvta.to.global.u64 	%rd14, %rd2;
	mul.wide.s32 	%rd15, %r3, 12;
	add.s64 	%rd16, %rd14, %rd15;
	st.global.f32 	[%rd16], %f8;
	st.global.f32 	[%rd16+4], %f9;
	st.global.f32 	[%rd16+8], %f15;
$L__BB0_81:
	ret;

}
	// .globl	_Z25hysteresis_reconstructionPK3labPbS2_iil
.visible .entry _Z25hysteresis_reconstructionPK3labPbS2_iil(
	.param .u64 .ptr .align 1 _Z25hysteresis_reconstructionPK3labPbS2_iil_param_0,
	.param .u64 .ptr .align 1 _Z25hysteresis_reconstructionPK3labPbS2_iil_param_1,
	.param .u64 .ptr .align 1 _Z25hysteresis_reconstructionPK3labPbS2_iil_param_2,
	.param .u32 _Z25hysteresis_reconstructionPK3labPbS2_iil_param_3,
	.param .u32 _Z25hysteresis_reconstructionPK3labPbS2_iil_param_4,
	.param .u64 _Z25hysteresis_reconstructionPK3labPbS2_iil_param_5
)
{
	.reg .pred 	%p<36>;
	.reg .b16 	%rs<10>;
	.reg .b32 	%r<20>;
	.reg .b64 	%rd<13>;

	ld.param.u64 	%rd5, [_Z25hysteresis_reconstructionPK3labPbS2_iil_param_1];
	ld.param.u64 	%rd6, [_Z25hysteresis_reconstructionPK3labPbS2_iil_param_2];
	ld.param.u32 	%r7, [_Z25hysteresis_reconstructionPK3labPbS2_iil_param_3];
	ld.param.u32 	%r9, [_Z25hysteresis_reconstructionPK3labPbS2_iil_param_4];
	cvta.to.global.u64 	%rd1, %rd6;
	mov.u32 	%r10, %ctaid.x;
	mov.u32 	%r11, %ntid.x;
	mov.u32 	%r12, %tid.x;
	mad.lo.s32 	%r1, %r10, %r11, %r12;
	mov.u32 	%r13, %ctaid.y;
	mov.u32 	%r14, %ntid.y;
	mov.u32 	%r15, %tid.y;
	mad.lo.s32 	%r16, %r13, %r14, %r15;
	setp.ge.s32 	%p3, %r1, %r7;
	setp.ge.s32 	%p4, %r16, %r9;
	or.pred  	%p5, %p3, %p4;
	@%p5 bra 	$L__BB1_16;
	mul.lo.s32 	%r3, %r7, %r16;
	add.s32 	%r4, %r3, %r1;
	cvt.s64.s32 	%rd7, %r4;
	add.s64 	%rd2, %rd1, %rd7;
	ld.global.u8 	%rs1, [%rd2];
	setp.ne.s16 	%p6, %rs1, 0;
	@%p6 bra 	$L__BB1_16;
	cvta.to.global.u64 	%rd9, %rd5;
	add.s64 	%rd10, %rd9, %rd7;
	ld.global.u8 	%rs2, [%rd10];
	setp.eq.s16 	%p7, %rs2, 0;
	@%p7 bra 	$L__BB1_16;
	add.s32 	%r5, %r16, -1;
	setp.ge.u32 	%p8, %r5, %r9;
	sub.s32 	%r17, %r3, %r7;
	add.s32 	%r18, %r17, %r1;
	cvt.s64.s32 	%rd11, %r18;
	add.s64 	%rd3, %rd1, %rd11;
	setp.gt.s32 	%p9, %r1, 0;
	setp.le.s32 	%p10, %r1, %r7;
	and.pred  	%p1, %p9, %p10;
	not.pred 	%p11, %p1;
	or.pred  	%p12, %p11, %p8;
	@%p12 bra 	$L__BB1_6;
	ld.global.u8 	%rs3, [%rd3];
	setp.eq.s16 	%p13, %rs3, 0;
	@%p13 bra 	$L__BB1_6;
$L__BB1_5:
	mov.b16 	%rs9, 1;
	st.global.u8 	[%rd2], %rs9;
	st.global.u8 	[has_changed], %rs9;
	bra.uni 	$L__BB1_16;
$L__BB1_6:
	setp.ge.u32 	%p14, %r5, %r9;
	setp.lt.s32 	%p15, %r1, 0;
	or.pred  	%p16, %p15, %p14;
	@%p16 bra 	$L__BB1_8;
	ld.global.u8 	%rs4, [%rd3];
	setp.ne.s16 	%p17, %rs4, 0;
	@%p17 bra 	$L__BB1_5;
$L__BB1_8:
	setp.ge.u32 	%p18, %r5, %r9;
	add.s32 	%r19, %r1, 1;
	setp.gt.s32 	%p19, %r1, -2;
	setp.lt.s32 	%p20, %r19, %r7;
	and.pred  	%p2, %p19, %p20;
	not.pred 	%p21, %p2;
	or.pred  	%p22, %p21, %p18;
	@%p22 bra 	$L__BB1_10;
	ld.global.u8 	%rs5, [%rd3];
	setp.ne.s16 	%p23, %rs5, 0;
	@%p23 bra 	$L__BB1_5;
$L__BB1_10:
	add.s32 	%r6, %r16, 1;
	setp.ge.u32 	%p24, %r6, %r9;
	cvt.s64.s32 	%rd12, %r7;
	add.s64 	%rd4, %rd2, %rd12;
	or.pred  	%p26, %p11, %p24;
	@%p26 bra 	$L__BB1_12;
	ld.global.u8 	%rs6, [%rd4];
	setp.ne.s16 	%p27, %rs6, 0;
	@%p27 bra 	$L__BB1_5;
$L__BB1_12:
	setp.ge.u32 	%p28, %r6, %r9;
	setp.lt.s32 	%p29, %r1, 0;
	or.pred  	%p30, %p29, %p28;
	@%p30 bra 	$L__BB1_14;
	ld.global.u8 	%rs7, [%rd4];
	setp.ne.s16 	%p31, %rs7, 0;
	@%p31 bra 	$L__BB1_5;
$L__BB1_14:
	setp.ge.u32 	%p32, %r6, %r9;
	or.pred  	%p34, %p21, %p32;
	@%p34 bra 	$L__BB1_16;
	ld.global.u8 	%rs8, [%rd4];
	setp.ne.s16 	%p35, %rs8, 0;
	@%p35 bra 	$L__BB1_5;
$L__BB1_16:
	ret;

}
.func  (.param .b64 func_retval0) __internal_accurate_pow(
	.param .b64 __internal_accurate_pow_param_0,
	.param .b64 __internal_accurate_pow_param_1
)
{
	.reg .pred 	%p<8>;
	.reg .b32 	%r<49>;
	.reg .b32 	%f<3>;
	.reg .b64 	%fd<109>;

	ld.param.f64 	%fd10, [__internal_accurate_pow_param_0];
	ld.param.f64 	%fd11, [__internal_accurate_pow_param_1];
	{
	.reg .b32 %temp; 
	mov.b64 	{%temp, %r46}, %fd10;
	}
	{
	.reg .b32 %temp; 
	mov.b64 	{%r45, %temp}, %fd10;
	}
	shr.u32 	%r47, %r46, 20;
	setp.gt.u32 	%p1, %r46, 1048575;
	@%p1 bra 	$L__BB2_2;
	mul.f64 	%fd12, %fd10, 0d4350000000000000;
	{
	.reg .b32 %temp; 
	mov.b64 	{%temp, %r46}, %fd12;
	}
	{
	.reg .b32 %temp; 
	mov.b64 	{%r45, %temp}, %fd12;
	}
	shr.u32 	%r16, %r46, 20;
	add.s32 	%r47, %r16, -54;
$L__BB2_2:
	add.s32 	%r48, %r47, -1023;
	and.b32  	%r17, %r46, -2146435073;
	or.b32  	%r18, %r17, 1072693248;
	mov.b64 	%fd107, {%r45, %r18};
	setp.lt.u32 	%p2, %r18, 1073127583;
	@%p2 bra 	$L__BB2_4;
	{
	.reg .b32 %temp; 
	mov.b64 	{%r19, %temp}, %fd107;
	}
	{
	.reg .b32 %temp; 
	mov.b64 	{%temp, %r20}, %fd107;
	}
	add.s32 	%r21, %r20, -1048576;
	mov.b64 	%fd107, {%r19, %r21};
	add.s32 	%r48, %r47, -1022;
$L__BB2_4:
	add.f64 	%fd13, %fd107, 0dBFF0000000000000;
	add.f64 	%fd14, %fd107, 0d3FF0000000000000;
	rcp.approx.ftz.f64 	%fd15, %fd14;
	neg.f64 	%fd16, %fd14;
	fma.rn.f64 	%fd17, %fd16, %fd15, 0d3FF0000000000000;
	fma.rn.f64 	%fd18, %fd17, %fd17, %fd17;
	fma.rn.f64 	%fd19, %fd18, %fd15, %fd15;
	mul.f64 	%fd20, %fd13, %fd19;
	fma.rn.f64 	%fd21, %fd13, %fd19, %fd20;
	mul.f64 	%fd22, %fd21, %fd21;
	fma.rn.f64 	%fd23, %fd22, 0d3EB0F5FF7D2CAFE2, 0d3ED0F5D241AD3B5A;
	fma.rn.f64 	%fd24, %fd23, %fd22, 0d3EF3B20A75488A3F;
	fma.rn.f64 	%fd25, %fd24, %fd22, 0d3F1745CDE4FAECD5;
	fma.rn.f64 	%fd26, %fd25, %fd22, 0d3F3C71C7258A578B;
	fma.rn.f64 	%fd27, %fd26, %fd22, 0d3F6249249242B910;
	fma.rn.f64 	%fd28, %fd27, %fd22, 0d3F89999999999DFB;
	sub.f64 	%fd29, %fd13, %fd21;
	add.f64 	%fd30, %fd29, %fd29;
	neg.f64 	%fd31, %fd21;
	fma.rn.f64 	%fd32, %fd31, %fd13, %fd30;
	mul.f64 	%fd33, %fd19, %fd32;
	fma.rn.f64 	%fd34, %fd22, %fd28, 0d3FB5555555555555;
	mov.f64 	%fd35, 0d3FB5555555555555;
	sub.f64 	%fd36, %fd35, %fd34;
	fma.rn.f64 	%fd37, %fd22, %fd28, %fd36;
	add.f64 	%fd38, %fd37, 0dBC46A4CB00B9E7B0;
	add.f64 	%fd39, %fd34, %fd38;
	sub.f64 	%fd40, %fd34, %fd39;
	add.f64 	%fd41, %fd38, %fd40;
	mul.rn.f64 	%fd42, %fd21, %fd21;
	neg.f64 	%fd43, %fd42;
	fma.rn.f64 	%fd44, %fd21, %fd21, %fd43;
	{
	.reg .b32 %temp; 
	mov.b64 	{%r22, %temp}, %fd33;
	}
	{
	.reg .b32 %temp; 
	mov.b64 	{%temp, %r23}, %fd33;
	}
	add.s32 	%r24, %r23, 1048576;
	mov.b64 	%fd45, {%r22, %r24};
	fma.rn.f64 	%fd46, %fd21, %fd45, %fd44;
	mul.rn.f64 	%fd47, %fd42, %fd21;
	neg.f64 	%fd48, %fd47;
	fma.rn.f64 	%fd49, %fd42, %fd21, %fd48;
	fma.rn.f64 	%fd50, %fd42, %fd33, %fd49;
	fma.rn.f64 	%fd51, %fd46, %fd21, %fd50;
	mul.rn.f64 	%fd52, %fd39, %fd47;
	neg.f64 	%fd53, %fd52;
	fma.rn.f64 	%fd54, %fd39, %fd47, %fd53;
	fma.rn.f64 	%fd55, %fd39, %fd51, %fd54;
	fma.rn.f64 	%fd56, %fd41, %fd47, %fd55;
	add.f64 	%fd57, %fd52, %fd56;
	sub.f64 	%fd58, %fd52, %fd57;
	add.f64 	%fd59, %fd56, %fd58;
	add.f64 	%fd60, %fd21, %fd57;
	sub.f64 	%fd61, %fd21, %fd60;
	add.f64 	%fd62, %fd57, %fd61;
	add.f64 	%fd63, %fd59, %fd62;
	add.f64 	%fd64, %fd33, %fd63;
	add.f64 	%fd65, %fd60, %fd64;
	sub.f64 	%fd66, %fd60, %fd65;
	add.f64 	%fd67, %fd64, %fd66;
	xor.b32  	%r25, %r48, -2147483648;
	mov.b32 	%r26, 1127219200;
	mov.b64 	%fd68, {%r25, %r26};
	mov.b32 	%r27, -2147483648;
	mov.b64 	%fd69, {%r27, %r26};
	sub.f64 	%fd70, %fd68, %fd69;
	fma.rn.f64 	%fd71, %fd70, 0d3FE62E42FEFA39EF, %fd65;
	fma.rn.f64 	%fd72, %fd70, 0dBFE62E42FEFA39EF, %fd71;
	sub.f64 	%fd73, %fd72, %fd65;
	sub.f64 	%fd74, %fd67, %fd73;
	fma.rn.f64 	%fd75, %fd70, 0d3C7ABC9E3B39803F, %fd74;
	add.f64 	%fd76, %fd71, %fd75;
	sub.f64 	%fd77, %fd71, %fd76;
	add.f64 	%fd78, %fd75, %fd77;
	{
	.reg .b32 %temp; 
	mov.b64 	{%temp, %r28}, %fd11;
	}
	{
	.reg .b32 %temp; 
	mov.b64 	{%r29, %temp}, %fd11;
	}
	shl.b32 	%r30, %r28, 1;
	setp.gt.u32 	%p3, %r30, -33554433;
	and.b32  	%r31, %r28, -15728641;
	selp.b32 	%r32, %r31, %r28, %p3;
	mov.b64 	%fd79, {%r29, %r32};
	mul.rn.f64 	%fd80, %fd76, %fd79;
	neg.f64 	%fd81, %fd80;
	fma.rn.f64 	%fd82, %fd76, %fd79, %fd81;
	fma.rn.f64 	%fd83, %fd78, %fd79, %fd82;
	add.f64 	%fd4, %fd80, %fd83;
	sub.f64 	%fd84, %fd80, %fd4;
	add.f64 	%fd5, %fd83, %fd84;
	fma.rn.f64 	%fd85, %fd4, 0d3FF71547652B82FE, 0d4338000000000000;
	{
	.reg .b32 %temp; 
	mov.b64 	{%r13, %temp}, %fd85;
	}
	mov.f64 	%fd86, 0dC338000000000000;
	add.rn.f64 	%fd87, %fd85, %fd86;
	fma.rn.f64 	%fd88, %fd87, 0dBFE62E42FEFA39EF, %fd4;
	fma.rn.f64 	%fd89, %fd87, 0dBC7ABC9E3B39803F, %fd88;
	fma.rn.f64 	%fd90, %fd89, 0d3E5ADE1569CE2BDF, 0d3E928AF3FCA213EA;
	fma.rn.f64 	%fd91, %fd90, %fd89, 0d3EC71DEE62401315;
	fma.rn.f64 	%fd92, %fd91, %fd89, 0d3EFA01997C89EB71;
	fma.rn.f64 	%fd93, %fd92, %fd89, 0d3F2A01A014761F65;
	fma.rn.f64 	%fd94, %fd93, %fd89, 0d3F56C16C1852B7AF;
	fma.rn.f64 	%fd95, %fd94, %fd89, 0d3F81111111122322;
	fma.rn.f64 	%fd96, %fd95, %fd89, 0d3FA55555555502A1;
	fma.rn.f64 	%fd97, %fd96, %fd89, 0d3FC5555555555511;
	fma.rn.f64 	%fd98, %fd97, %fd89, 0d3FE000000000000B;
	fma.rn.f64 	%fd99, %fd98, %fd89, 0d3FF0000000000000;
	fma.rn.f64 	%fd100, %fd99, %fd89, 0d3FF0000000000000;
	{
	.reg .b32 %temp; 
	mov.b64 	{%r14, %temp}, %fd100;
	}
	{
	.reg .b32 %temp; 
	mov.b64 	{%temp, %r15}, %fd100;
	}
	shl.b32 	%r33, %r13, 20;
	add.s32 	%r34, %r33, %r15;
	mov.b64 	%fd108, {%r14, %r34};
	{
	.reg .b32 %temp; 
	mov.b64 	{%temp, %r35}, %fd4;
	}
	mov.b32 	%f2, %r35;
	abs.f32 	%f1, %f2;
	setp.lt.f32 	%p4, %f1, 0f4086232B;
	@%p4 bra 	$L__BB2_7;
	setp.lt.f64 	%p5, %fd4, 0d0000000000000000;
	add.f64 	%fd101, %fd4, 0d7FF0000000000000;
	selp.f64 	%fd108, 0d0000000000000000, %fd101, %p5;
	setp.geu.f32 	%p6, %f1, 0f40874800;
	@%p6 bra 	$L__BB2_7;
	shr.u32 	%r36, %r13, 31;
	add.s32 	%r37, %r13, %r36;
	shr.s32 	%r38, %r37, 1;
	shl.b32 	%r39, %r38, 20;
	add.s32 	%r40, %r15, %r39;
	mov.b64 	%fd102, {%r14, %r40};
	sub.s32 	%r41, %r13, %r38;
	shl.b32 	%r42, %r41, 20;
	add.s32 	%r43, %r42, 1072693248;
	mov.b32 	%r44, 0;
	mov.b64 	%fd103, {%r44, %r43};
	mul.f64 	%fd108, %fd103, %fd102;
$L__BB2_7:
	abs.f64 	%fd104, %fd108;
	setp.eq.f64 	%p7, %fd104, 0d7FF0000000000000;
	fma.rn.f64 	%fd105, %fd108, %fd5, %fd108;
	selp.f64 	%fd106, %fd108, %fd105, %p7;
	st.param.f64 	[func_retval0], %fd106;
	ret;

}


// ===== COMPILED SASS (sm_100) =====

	.target	sm_100

	.elftype	@"ET_EXEC"


//--------------------- .note.nv.tkinfo           --------------------------
	.section	.note.nv.tkinfo,"",@"SHT_NOTE"
	.sectionflags	@"SHF_NOTE_NV_TKINFO"
	.tkinfo
        /*0018*/ 	.word	0x00000002
        /*0030*/ 	.string	""
        /*0030*/ 	.string	"ptxas"
        /*0030*/ 	.string	"Cuda compilation tools, release 13.0, V13.0.88"
        /*0030*/ 	.string	"Build cuda_13.0.r13.0/compiler.36424714_0"
        /*0030*/ 	.string	"-arch sm_100 -m 64 "



//--------------------- .note.nv.cuinfo           --------------------------
	.section	.note.nv.cuinfo,"",@"SHT_NOTE"
	.sectionflags	@"SHF_NOTE_NV_CUINFO"
        /*0018*/ 	.short	0x0002
        /*001a*/ 	.short	0x0064
        /*001c*/ 	.short	0x0082
	.zero		2


//--------------------- .nv.info                  --------------------------
	.section	.nv.info,"",@"SHT_CUDA_INFO"
	.align	4


	//----- nvinfo : EIATTR_REGCOUNT
	.align		4
        /*0000*/ 	.byte	0x04, 0x2f
        /*0002*/ 	.short	(.L_6 - .L_5)
	.align		4
.L_5:
        /*0004*/ 	.word	index@(_Z10rgb_to_labPK6uchar3P3labii)
        /*0008*/ 	.word	0x00000020


	//----- nvinfo : EIATTR_FRAME_SIZE
	.align		4
.L_6:
        /*000c*/ 	.byte	0x04, 0x11
        /*000e*/ 	.short	(.L_8 - .L_7)
	.align		4
.L_7:
        /*0010*/ 	.word	index@($_Z10rgb_to_labPK6uchar3P3labii$__internal_accurate_pow)
        /*0014*/ 	.word	0x00000000


	//----- nvinfo : EIATTR_FRAME_SIZE
	.align		4
.L_8:
        /*0018*/ 	.byte	0x04, 0x11
        /*001a*/ 	.short	(.L_10 - .L_9)
	.align		4
.L_9:
        /*001c*/ 	.word	index@($__internal_1_$__cuda_sm3x_div_rn_noftz_f32_slowpath)
        /*0020*/ 	.word	0x00000000


	//----- nvinfo : EIATTR_FRAME_SIZE
	.align		4
.L_10:
        /*0024*/ 	.byte	0x04, 0x11
        /*0026*/ 	.short	(.L_12 - .L_11)
	.align		4
.L_11:
        /*0028*/ 	.word	index@($__internal_0_$__cuda_sm20_div_rn_f64_full)
        /*002c*/ 	.word	0x00000000


	//----- nvinfo : EIATTR_FRAME_SIZE
	.align		4
.L_12:
        /*0030*/ 	.byte	0x04, 0x11
        /*0032*/ 	.short	(.L_14 - .L_13)
	.align		4
.L_13:
        /*0034*/ 	.word	index@(_Z10rgb_to_labPK6uchar3P3labii)
        /*0038*/ 	.word	0x00000000


	//----- nvinfo : EIATTR_REGCOUNT
	.align		4
.L_14:
        /*003c*/ 	.byte	0x04, 0x2f
        /*003e*/ 	.short	(.L_16 - .L_15)
	.align		4
.L_15:
        /*0040*/ 	.word	index@(_Z25hysteresis_reconstructionPK3labPbS2_iil)
        /*0044*/ 	.word	0x0000000e


	//----- nvinfo : EIATTR_FRAME_SIZE
	.align		4
.L_16:
        /*0048*/ 	.byte	0x04, 0x11
        /*004a*/ 	.short	(.L_18 - .L_17)
	.align		4
.L_17:
        /*004c*/ 	.word	index@(_Z25hysteresis_reconstructionPK3labPbS2_iil)
        /*0050*/ 	.word	0x00000000


	//----- nvinfo : EIATTR_MIN_STACK_SIZE
	.align		4
.L_18:
        /*0054*/ 	.byte	0x04, 0x12
        /*0056*/ 	.short	(.L_20 - .L_19)
	.align		4
.L_19:
        /*0058*/ 	.word	index@(_Z25hysteresis_reconstructionPK3labPbS2_iil)
        /*005c*/ 	.word	0x00000000


	//----- nvinfo : EIATTR_MIN_STACK_SIZE
	.align		4
.L_20:
        /*0060*/ 	.byte	0x04, 0x12
        /*0062*/ 	.short	(.L_22 - .L_21)
	.align		4
.L_21:
        /*0064*/ 	.word	index@(_Z10rgb_to_labPK6uchar3P3labii)
        /*0068*/ 	.word	0x00000000
.L_22:


//--------------------- .nv.compat                --------------------------
	.section	.nv.compat,"",@"SHT_CUDA_COMPAT_INFO"
	.align	4
        /*0000*/ 	.byte	0x02, 0x09, 0x00, 0x00, 0x02, 0x02, 0x01, 0x00, 0x02, 0x05, 0x05, 0x00, 0x03, 0x07, 0x01, 0x01
        /*0010*/ 	.byte	0x02, 0x03, 0x00, 0x00, 0x02, 0x06, 0x01, 0x00, 0x04, 0x0b, 0x08, 0x00, 0x01, 0x00, 0x00, 0x00
        /*0020*/ 	.byte	0x00, 0x00, 0x00, 0x00


//--------------------- .nv.info._Z25hysteresis_reconstructionPK3labPbS2_iil --------------------------
	.section	.nv.info._Z25hysteresis_reconstructionPK3labPbS2_iil,"",@"SHT_CUDA_INFO"
	.sectionflags	@""
	.align	4


	//----- nvinfo : EIATTR_CUDA_API_VERSION
	.align		4
        /*0000*/ 	.byte	0x04, 0x37
        /*0002*/ 	.short	(.L_24 - .L_23)
.L_23:
        /*0004*/ 	.word	0x00000082


	//----- nvinfo : EIATTR_KPARAM_INFO
	.align		4
.L_24:
        /*0008*/ 	.byte	0x04, 0x17
        /*000a*/ 	.short	(.L_26 - .L_25)
.L_25:
        /*000c*/ 	.word	0x00000000
        /*0010*/ 	.short	0x0005
        /*0012*/ 	.short	0x0020
        /*0014*/ 	.byte	0x00, 0xf0, 0x21, 0x00


	//----- nvinfo : EIATTR_KPARAM_INFO
	.align		4
.L_26:
        /*0018*/ 	.byte	0x04, 0x17
        /*001a*/ 	.short	(.L_28 - .L_27)
.L_27:
        /*001c*/ 	.word	0x00000000
        /*0020*/ 	.short	0x0004
        /*0022*/ 	.short	0x001c
        /*0024*/ 	.byte	0x00, 0xf0, 0x11, 0x00


	//----- nvinfo : EIATTR_KPARAM_INFO
	.align		4
.L_28:
        /*0028*/ 	.byte	0x04, 0x17
        /*002a*/ 	.short	(.L_30 - .L_29)
.L_29:
        /*002c*/ 	.word	0x00000000
        /*0030*/ 	.short	0x0003
        /*0032*/ 	.short	0x0018
        /*0034*/ 	.byte	0x00, 0xf0, 0x11, 0x00


	//----- nvinfo : EIATTR_KPARAM_INFO
	.align		4
.L_30:
        /*0038*/ 	.byte	0x04, 0x17
        /*003a*/ 	.short	(.L_32 - .L_31)
.L_31:
        /*003c*/ 	.word	0x00000000
        /*0040*/ 	.short	0x0002
        /*0042*/ 	.short	0x0010
        /*0044*/ 	.byte	0x00, 0xf5, 0x21, 0x00


	//----- nvinfo : EIATTR_KPARAM_INFO
	.align		4
.L_32:
        /*0048*/ 	.byte	0x04, 0x17
        /*004a*/ 	.short	(.L_34 - .L_33)
.L_33:
        /*004c*/ 	.word	0x00000000
        /*0050*/ 	.short	0x0001
        /*0052*/ 	.short	0x0008
        /*0054*/ 	.byte	0x00, 0xf5, 0x21, 0x00


	//----- nvinfo : EIATTR_KPARAM_INFO
	.align		4
.L_34:
        /*0058*/ 	.byte	0x04, 0x17
        /*005a*/ 	.short	(.L_36 - .L_35)
.L_35:
        /*005c*/ 	.word	0x00000000
        /*0060*/ 	.short	0x0000
        /*0062*/ 	.short	0x0000
        /*0064*/ 	.byte	0x00, 0xf5, 0x21, 0x00


	//----- nvinfo : EIATTR_SPARSE_MMA_MASK
	.align		4
.L_36:
        /*0068*/ 	.byte	0x03, 0x50
        /*006a*/ 	.short	0x0000


	//----- nvinfo : EIATTR_MAXREG_COUNT
	.align		4
        /*006c*/ 	.byte	0x03, 0x1b
        /*006e*/ 	.short	0x00ff


	//----- nvinfo : EIATTR_MERCURY_ISA_VERSION
	.align		4
        /*0070*/ 	.byte	0x03, 0x5f
        /*0072*/ 	.short	0x0101


	//----- nvinfo : EIATTR_VRC_CTA_INIT_COUNT
	.align		4
        /*0074*/ 	.byte	0x02, 0x4a
	.zero		1
	.zero		1


	//----- nvinfo : EIATTR_EXIT_INSTR_OFFSETS
	.align		4
        /*0078*/ 	.byte	0x04, 0x1c
        /*007a*/ 	.short	(.L_38 - .L_37)


	//   ....[0]....
.L_37:
        /*007c*/ 	.word	0x000000c0


	//   ....[1]....
        /*0080*/ 	.word	0x00000150


	//   ....[2]....
        /*0084*/ 	.word	0x000001b0


	//   ....[3]....
        /*0088*/ 	.word	0x00000550


	//   ....[4]....
        /*008c*/ 	.word	0x00000580


	//   ....[5]....
        /*0090*/ 	.word	0x000005f0


	//----- nvinfo : EIATTR_CRS_STACK_SIZE
	.align		4
.L_38:
        /*0094*/ 	.byte	0x04, 0x1e
        /*0096*/ 	.short	(.L_40 - .L_39)
.L_39:
        /*0098*/ 	.word	0x00000000


	//----- nvinfo : EIATTR_CBANK_PARAM_SIZE
	.align		4
.L_40:
        /*009c*/ 	.byte	0x03, 0x19
        /*009e*/ 	.short	0x0028


	//----- nvinfo : EIATTR_PARAM_CBANK
	.align		4
        /*00a0*/ 	.byte	0x04, 0x0a
        /*00a2*/ 	.short	(.L_42 - .L_41)
	.align		4
.L_41:
        /*00a4*/ 	.word	index@(.nv.constant0._Z25hysteresis_reconstructionPK3labPbS2_iil)
        /*00a8*/ 	.short	0x0380
        /*00aa*/ 	.short	0x0028


	//----- nvinfo : EIATTR_SW_WAR
	.align		4
.L_42:
        /*00ac*/ 	.byte	0x04, 0x36
        /*00ae*/ 	.short	(.L_44 - .L_43)
.L_43:
        /*00b0*/ 	.word	0x00000008
.L_44:


//--------------------- .nv.info._Z10rgb_to_labPK6uchar3P3labii --------------------------
	.section	.nv.info._Z10rgb_to_labPK6uchar3P3labii,"",@"SHT_CUDA_INFO"
	.sectionflags	@""
	.align	4


	//----- nvinfo : EIATTR_CUDA_API_VERSION
	.align		4
        /*0000*/ 	.byte	0x04, 0x37
        /*0002*/ 	.short	(.L_46 - .L_45)
.L_45:
        /*0004*/ 	.word	0x00000082


	//----- nvinfo : EIATTR_KPARAM_INFO
	.align		4
.L_46:
        /*0008*/ 	.byte	0x04, 0x17
        /*000a*/ 	.short	(.L_48 - .L_47)
.L_47:
        /*000c*/ 	.word	0x00000000
        /*0010*/ 	.short	0x0003
        /*0012*/ 	.short	0x0014
        /*0014*/ 	.byte	0x00, 0xf0, 0x11, 0x00


	//----- nvinfo : EIATTR_KPARAM_INFO
	.align		4
.L_48:
        /*0018*/ 	.byte	0x04, 0x17
        /*001a*/ 	.short	(.L_50 - .L_49)
.L_49:
        /*001c*/ 	.word	0x00000000
        /*0020*/ 	.short	0x0002
        /*0022*/ 	.short	0x0010
        /*0024*/ 	.byte	0x00, 0xf0, 0x11, 0x00


	//----- nvinfo : EIATTR_KPARAM_INFO
	.align		4
.L_50:
        /*0028*/ 	.byte	0x04, 0x17
        /*002a*/ 	.short	(.L_52 - .L_51)
.L_51:
        /*002c*/ 	.word	0x00000000
        /*0030*/ 	.short	0x0001
        /*0032*/ 	.short	0x0008
        /*0034*/ 	.byte	0x00, 0xf5, 0x21, 0x00


	//----- nvinfo : EIATTR_KPARAM_INFO
	.align		4
.L_52:
        /*0038*/ 	.byte	0x04, 0x17
        /*003a*/ 	.short	(.L_54 - .L_53)
.L_53:
        /*003c*/ 	.word	0x00000000
        /*0040*/ 	.short	0x0000
        /*0042*/ 	.short	0x0000
        /*0044*/ 	.byte	0x00, 0xf5, 0x21, 0x00


	//----- nvinfo : EIATTR_SPARSE_MMA_MASK
	.align		4
.L_54:
        /*0048*/ 	.byte	0x03, 0x50
        /*004a*/ 	.short	0x0000


	//----- nvinfo : EIATTR_MAXREG_COUNT
	.align		4
        /*004c*/ 	.byte	0x03, 0x1b
        /*004e*/ 	.short	0x00ff


	//----- nvinfo : EIATTR_EXTERNS
	.align		4
        /*0050*/ 	.byte	0x04, 0x0f
        /*0052*/ 	.short	(.L_56 - .L_55)


	//   ....[0]....
	.align		4
.L_55:
        /*0054*/ 	.word	index@(vprintf)


	//----- nvinfo : EIATTR_MERCURY_ISA_VERSION
	.align		4
.L_56:
        /*0058*/ 	.byte	0x03, 0x5f
        /*005a*/ 	.short	0x0101


	//----- nvinfo : EIATTR_VRC_CTA_INIT_COUNT
	.align		4
        /*005c*/ 	.byte	0x02, 0x4a
	.zero		1
	.zero		1


	//----- nvinfo : EIATTR_SYSCALL_OFFSETS
	.align		4
        /*0060*/ 	.byte	0x04, 0x46
        /*0062*/ 	.short	(.L_58 - .L_57)


	//   ....[0]....
.L_57:
        /*0064*/ 	.word	0x000003a0


	//   ....[1]....
        /*0068*/ 	.word	0x00001560


	//   ....[2]....
        /*006c*/ 	.word	0x000017e0


	//   ....[3]....
        /*0070*/ 	.word	0x00002680


	//----- nvinfo : EIATTR_EXIT_INSTR_OFFSETS
	.align		4
.L_58:
        /*0074*/ 	.byte	0x04, 0x1c
        /*0076*/ 	.short	(.L_60 - .L_59)


	//   ....[0]....
.L_59:
        /*0078*/ 	.word	0x000000c0


	//   ....[1]....
        /*007c*/ 	.word	0x000026e0


	//----- nvinfo : EIATTR_CRS_STACK_SIZE
	.align		4
.L_60:
        /*0080*/ 	.byte	0x04, 0x1e
        /*0082*/ 	.short	(.L_62 - .L_61)
.L_61:
        /*0084*/ 	.word	0x00000000


	//----- nvinfo : EIATTR_CBANK_PARAM_SIZE
	.align		4
.L_62:
        /*0088*/ 	.byte	0x03, 0x19
        /*008a*/ 	.short	0x0018


	//----- nvinfo : EIATTR_PARAM_CBANK
	.align		4
        /*008c*/ 	.byte	0x04, 0x0a
        /*008e*/ 	.short	(.L_64 - .L_63)
	.align		4
.L_63:
        /*0090*/ 	.word	index@(.nv.constant0._Z10rgb_to_labPK6uchar3P3labii)
        /*0094*/ 	.short	0x0380
        /*0096*/ 	.short	0x0018


	//----- nvinfo : EIATTR_SW_WAR
	.align		4
.L_64:
        /*0098*/ 	.byte	0x04, 0x36
        /*009a*/ 	.short	(.L_66 - .L_65)
.L_65:
        /*009c*/ 	.word	0x00000008
.L_66:


//--------------------- .nv.callgraph             --------------------------
	.section	.nv.callgraph,"",@"SHT_CUDA_CALLGRAPH"
	.align	4
	.sectionentsize	8
	.align		4
        /*0000*/ 	.word	0x00000000
	.align		4
        /*0004*/ 	.word	0xffffffff
	.align		4
        /*0008*/ 	.word	index@(_Z10rgb_to_labPK6uchar3P3labii)
	.align		4
        /*000c*/ 	.word	index@(vprintf)
	.align		4
        /*0010*/ 	.word	0x00000000
	.align		4
        /*0014*/ 	.word	0xfffffffe
	.align		4
        /*0018*/ 	.word	0x00000000
	.align		4
        /*001c*/ 	.word	0xfffffffd
	.align		4
        /*0020*/ 	.word	0x00000000
	.align		4
        /*0024*/ 	.word	0xfffffffc


//--------------------- .nv.constant4             --------------------------
	.section	.nv.constant4,"a",@progbits
	.align	8
	.align		8
.nv.constant4:
        /*0000*/ 	.dword	has_changed
	.align		8
        /*0008*/ 	.dword	$str
	.align		8
        /*0010*/ 	.dword	$str$1
	.align		8
        /*0018*/ 	.dword	$str$2
	.align		8
        /*0020*/ 	.dword	$str$3
	.align		8
        /*0028*/ 	.dword	vprintf


//--------------------- .text._Z25hysteresis_reconstructionPK3labPbS2_iil --------------------------
	.section	.text._Z25hysteresis_reconstructionPK3labPbS2_iil,"ax",@progbits
	.align	128
        .global         _Z25hysteresis_reconstructionPK3labPbS2_iil
        .type           _Z25hysteresis_reconstructionPK3labPbS2_iil,@function
        .size           _Z25hysteresis_reconstructionPK3labPbS2_iil,(.L_x_103 - _Z25hysteresis_reconstructionPK3labPbS2_iil)
        .other          _Z25hysteresis_reconstructionPK3labPbS2_iil,@"STO_CUDA_ENTRY STV_DEFAULT"
_Z25hysteresis_reconstructionPK3labPbS2_iil:
.text._Z25hysteresis_reconstructionPK3labPbS2_iil:
[----:B------:R-:W-:Y:S01]  /*0000*/  LDC R1, c[0x0][0x37c] ;  /* 0x0000df00ff017b82 */ /* 0x000fe20000000800 */
[----:B------:R-:W0:Y:S07]  /*0010*/  S2R R3, SR_TID.Y ;  /* 0x0000000000037919 */ /* 0x000e2e0000002200 */
[----:B------:R-:W1:Y:S01]  /*0020*/  LDC R9, c[0x0][0x360] ;  /* 0x0000d800ff097b82 */ /* 0x000e620000000800 */
[----:B------:R-:W1:Y:S07]  /*0030*/  S2R R2, SR_TID.X ;  /* 0x0000000000027919 */ /* 0x000e6e0000002100 */
[----:B------:R-:W0:Y:S08]  /*0040*/  S2UR UR5, SR_CTAID.Y ;  /* 0x00000000000579c3 */ /* 0x000e300000002600 */
[----:B------:R-:W0:Y:S08]  /*0050*/  LDC R0, c[0x0][0x364] ;  /* 0x0000d900ff007b82 */ /* 0x000e300000000800 */
[----:B------:R-:W1:Y:S08]  /*0060*/  S2UR UR4, SR_CTAID.X ;  /* 0x00000000000479c3 */ /* 0x000e700000002500 */
[----:B------:R-:W2:Y:S01]  /*0070*/  LDC.64 R4, c[0x0][0x398] ;  /* 0x0000e600ff047b82 */ /* 0x000ea20000000a00 */
[----:B0-----:R-:W-:-:S02]  /*0080*/  IMAD R0, R0, UR5, R3 ;  /* 0x0000000500007c24 */ /* 0x001fc4000f8e0203 */
[----:B-1----:R-:W-:-:S03]  /*0090*/  IMAD R9, R9, UR4, R2 ;  /* 0x0000000409097c24 */ /* 0x002fc6000f8e0202 */
[----:B--2---:R-:W-:-:S04]  /*00a0*/  ISETP.GE.AND P0, PT, R0, R5, PT ;  /* 0x000000050000720c */ /* 0x004fc80003f06270 */
[----:B------:R-:W-:-:S13]  /*00b0*/  ISETP.GE.OR P0, PT, R9, R4, P0 ;  /* 0x000000040900720c */ /* 0x000fda0000706670 */
[----:B------:R-:W-:Y:S05]  /*00c0*/  @P0 EXIT ;  /* 0x000000000000094d */ /* 0x000fea0003800000 */
[----:B------:R-:W0:Y:S01]  /*00d0*/  LDCU.64 UR6, c[0x0][0x390] ;  /* 0x00007200ff0677ac */ /* 0x000e220008000a00 */
[----:B------:R-:W-:Y:S01]  /*00e0*/  IMAD R6, R0, R4, R9 ;  /* 0x0000000400067224 */ /* 0x000fe200078e0209 */
[----:B------:R-:W1:Y:S04]  /*00f0*/  LDCU.64 UR4, c[0x0][0x358] ;  /* 0x00006b00ff0477ac */ /* 0x000e680008000a00 */
[----:B------:R-:W-:Y:S02]  /*0100*/  SHF.R.S32.HI R8, RZ, 0x1f, R6 ;  /* 0x0000001fff087819 */ /* 0x000fe40000011406 */
[----:B0-----:R-:W-:-:S04]  /*0110*/  IADD3 R2, P0, PT, R6, UR6, RZ ;  /* 0x0000000606027c10 */ /* 0x001fc8000ff1e0ff */
[----:B------:R-:W-:-:S05]  /*0120*/  IADD3.X R3, PT, PT, R8, UR7, RZ, P0, !PT ;  /* 0x0000000708037c10 */ /* 0x000fca00087fe4ff */
[----:B-1----:R-:W2:Y:S02]  /*0130*/  LDG.E.U8 R7, desc[UR4][R2.64] ;  /* 0x0000000402077981 */ /* 0x002ea4000c1e1100 */
[----:B--2---:R-:W-:-:S13]  /*0140*/  ISETP.NE.AND P0, PT, R7, RZ, PT ;  /* 0x000000ff0700720c */ /* 0x004fda0003f05270 */
[----:B------:R-:W-:Y:S05]  /*0150*/  @P0 EXIT ;  /* 0x000000000000094d */ /* 0x000fea0003800000 */
[----:B------:R-:W0:Y:S02]  /*0160*/  LDCU.64 UR8, c[0x0][0x388] ;  /* 0x00007100ff0877ac */ /* 0x000e240008000a00 */
[----:B0-----:R-:W-:-:S04]  /*0170*/  IADD3 R6, P0, PT, R6, UR8, RZ ;  /* 0x0000000806067c10 */ /* 0x001fc8000ff1e0ff */
[----:B------:R-:W-:-:S05]  /*0180*/  IADD3.X R7, PT, PT, R8, UR9, RZ, P0, !PT ;  /* 0x0000000908077c10 */ /* 0x000fca00087fe4ff */
[----:B------:R-:W2:Y:S02]  /*0190*/  LDG.E.U8 R6, desc[UR4][R6.64] ;  /* 0x0000000406067981 */ /* 0x000ea4000c1e1100 */
[----:B--2---:R-:W-:-:S13]  /*01a0*/  ISETP.NE.AND P0, PT, R6, RZ, PT ;  /* 0x000000ff0600720c */ /* 0x004fda0003f05270 */
[----:B------:R-:W-:Y:S05]  /*01b0*/  @!P0 EXIT ;  /* 0x000000000000894d */ /* 0x000fea0003800000 */
[CC--:B------:R-:W-:Y:S01]  /*01c0*/  ISETP.GT.AND P0, PT, R9.reuse, R4.reuse, PT ;  /* 0x000000040900720c */ /* 0x0c0fe20003f04270 */
[C---:B------:R-:W-:Y:S01]  /*01d0*/  VIADD R8, R0.reuse, 0xffffffff ;  /* 0xffffffff00087836 */ /* 0x040fe20000000000 */
[----:B------:R-:W-:Y:S01]  /*01e0*/  BSSY.RECONVERGENT B1, `(.L_x_0) ;  /* 0x000003b000017945 */ /* 0x000fe20003800200 */
[----:B------:R-:W-:Y:S01]  /*01f0*/  IMAD R6, R0, R4, -R4 ;  /* 0x0000000400067224 */ /* 0x000fe200078e0a04 */
[C---:B------:R-:W-:Y:S02]  /*0200*/  ISETP.GT.AND P0, PT, R9.reuse, RZ, !P0 ;  /* 0x000000ff0900720c */ /* 0x040fe40004704270 */
[----:B------:R-:W-:Y:S01]  /*0210*/  BSSY.RELIABLE B0, `(.L_x_1) ;  /* 0x000000a000007945 */ /* 0x000fe20003800100 */
[----:B------:R-:W-:Y:S01]  /*0220*/  IMAD.IADD R7, R9, 0x1, R6 ;  /* 0x0000000109077824 */ /* 0x000fe200078e0206 */
[----:B------:R-:W-:-:S04]  /*0230*/  ISETP.GE.U32.OR P1, PT, R8, R5, !P0 ;  /* 0x000000050800720c */ /* 0x000fc80004726470 */
[----:B------:R-:W-:-:S04]  /*0240*/  IADD3 R6, P2, PT, R7, UR6, RZ ;  /* 0x0000000607067c10 */ /* 0x000fc8000ff5e0ff */
[----:B------:R-:W-:-:S05]  /*0250*/  LEA.HI.X.SX32 R7, R7, UR7, 0x1, P2 ;  /* 0x0000000707077c11 */ /* 0x000fca00090f0eff */
[----:B------:R-:W-:Y:S05]  /*0260*/  @P1 BRA `(.L_x_2) ;  /* 0x0000000000101947 */ /* 0x000fea0003800000 */
[----:B------:R-:W2:Y:S02]  /*0270*/  LDG.E.U8 R10, desc[UR4][R6.64] ;  /* 0x00000004060a7981 */ /* 0x000ea4000c1e1100 */
[----:B--2---:R-:W-:-:S13]  /*0280*/  ISETP.NE.AND P1, PT, R10, RZ, PT ;  /* 0x000000ff0a00720c */ /* 0x004fda0003f25270 */
[----:B------:R-:W-:Y:S05]  /*0290*/  @P1 BREAK.RELIABLE B0 ;  /* 0x0000000000001942 */ /* 0x000fea0003800100 */
[----:B------:R-:W-:Y:S05]  /*02a0*/  @P1 BRA `(.L_x_3) ;  /* 0x0000000000b81947 */ /* 0x000fea0003800000 */
.L_x_2:
[----:B------:R-:W-:Y:S05]  /*02b0*/  BSYNC.RELIABLE B0 ;  /* 0x0000000000007941 */ /* 0x000fea0003800100 */
.L_x_1:
[----:B------:R-:W-:Y:S01]  /*02c0*/  ISETP.GE.U32.AND P1, PT, R8, R5, PT ;  /* 0x000000050800720c */ /* 0x000fe20003f26070 */
[----:B------:R-:W-:Y:S03]  /*02d0*/  BSSY.RELIABLE B2, `(.L_x_4) ;  /* 0x0000007000027945 */ /* 0x000fe60003800100 */
[----:B------:R-:W-:-:S13]  /*02e0*/  ISETP.LT.OR P1, PT, R9, RZ, P1 ;  /* 0x000000ff0900720c */ /* 0x000fda0000f21670 */
[----:B------:R-:W-:Y:S05]  /*02f0*/  @P1 BRA `(.L_x_5) ;  /* 0x0000000000101947 */ /* 0x000fea0003800000 */
[----:B------:R-:W2:Y:S02]  /*0300*/  LDG.E.U8 R10, desc[UR4][R6.64] ;  /* 0x00000004060a7981 */ /* 0x000ea4000c1e1100 */
[----:B--2---:R-:W-:-:S13]  /*0310*/  ISETP.NE.AND P1, PT, R10, RZ, PT ;  /* 0x000000ff0a00720c */ /* 0x004fda0003f25270 */
[----:B------:R-:W-:Y:S05]  /*0320*/  @P1 BREAK.RELIABLE B2 ;  /* 0x0000000000021942 */ /* 0x000fea0003800100 */
[----:B------:R-:W-:Y:S05]  /*0330*/  @P1 BRA `(.L_x_3) ;  /* 0x0000000000941947 */ /* 0x000fea0003800000 */
.L_x_5:
[----:B------:R-:W-:Y:S05]  /*0340*/  BSYNC.RELIABLE B2 ;  /* 0x0000000000027941 */ /* 0x000fea0003800100 */
.L_x_4:
[----:B------:R-:W-:Y:S01]  /*0350*/  VIADD R11, R9, 0x1 ;  /* 0x00000001090b7836 */ /* 0x000fe20000000000 */
[----:B------:R-:W-:Y:S04]  /*0360*/  BSSY.RELIABLE B2, `(.L_x_6) ;  /* 0x0000009000027945 */ /* 0x000fe80003800100 */
[----:B------:R-:W-:-:S04]  /*0370*/  ISETP.GE.AND P1, PT, R11, R4, PT ;  /* 0x000000040b00720c */ /* 0x000fc80003f26270 */
[----:B------:R-:W-:-:S04]  /*0380*/  ISETP.GT.AND P1, PT, R9, -0x2, !P1 ;  /* 0xfffffffe0900780c */ /* 0x000fc80004f24270 */
[----:B------:R-:W-:-:S13]  /*0390*/  ISETP.GE.U32.OR P2, PT, R8, R5, !P1 ;  /* 0x000000050800720c */ /* 0x000fda0004f46470 */
[----:B------:R-:W-:Y:S05]  /*03a0*/  @P2 BRA `(.L_x_7) ;  /* 0x0000000000102947 */ /* 0x000fea0003800000 */
[----:B------:R-:W2:Y:S02]  /*03b0*/  LDG.E.U8 R6, desc[UR4][R6.64] ;  /* 0x0000000406067981 */ /* 0x000ea4000c1e1100 */
[----:B--2---:R-:W-:-:S13]  /*03c0*/  ISETP.NE.AND P2, PT, R6, RZ, PT ;  /* 0x000000ff0600720c */ /* 0x004fda0003f45270 */
[----:B------:R-:W-:Y:S05]  /*03d0*/  @P2 BREAK.RELIABLE B2 ;  /* 0x0000000000022942 */ /* 0x000fea0003800100 */
[----:B------:R-:W-:Y:S05]  /*03e0*/  @P2 BRA `(.L_x_3) ;  /* 0x0000000000682947 */ /* 0x000fea0003800000 */
.L_x_7:
[----:B------:R-:W-:Y:S05]  /*03f0*/  BSYNC.RELIABLE B2 ;  /* 0x0000000000027941 */ /* 0x000fea0003800100 */
.L_x_6:
[----:B------:R-:W-:Y:S01]  /*0400*/  VIADD R0, R0, 0x1 ;  /* 0x0000000100007836 */ /* 0x000fe20000000000 */
[----:B------:R-:W-:Y:S01]  /*0410*/  IADD3 R6, P2, PT, R2, R4, RZ ;  /* 0x0000000402067210 */ /* 0x000fe20007f5e0ff */
[----:B------:R-:W-:Y:S03]  /*0420*/  BSSY.RELIABLE B2, `(.L_x_8) ;  /* 0x0000008000027945 */ /* 0x000fe60003800100 */
[----:B------:R-:W-:Y:S02]  /*0430*/  ISETP.GE.U32.OR P0, PT, R0, R5, !P0 ;  /* 0x000000050000720c */ /* 0x000fe40004706470 */
[----:B------:R-:W-:-:S11]  /*0440*/  LEA.HI.X.SX32 R7, R4, R3, 0x1, P2 ;  /* 0x0000000304077211 */ /* 0x000fd600010f0eff */
[----:B------:R-:W-:Y:S05]  /*0450*/  @P0 BRA `(.L_x_9) ;  /* 0x0000000000100947 */ /* 0x000fea0003800000 */
[----:B------:R-:W2:Y:S02]  /*0460*/  LDG.E.U8 R4, desc[UR4][R6.64] ;  /* 0x0000000406047981 */ /* 0x000ea4000c1e1100 */
[----:B--2---:R-:W-:-:S13]  /*0470*/  ISETP.NE.AND P0, PT, R4, RZ, PT ;  /* 0x000000ff0400720c */ /* 0x004fda0003f05270 */
[----:B------:R-:W-:Y:S05]  /*0480*/  @P0 BREAK.RELIABLE B2 ;  /* 0x0000000000020942 */ /* 0x000fea0003800100 */
[----:B------:R-:W-:Y:S05]  /*0490*/  @P0 BRA `(.L_x_3) ;  /* 0x00000000003c0947 */ /* 0x000fea0003800000 */
.L_x_9:
[----:B------:R-:W-:Y:S05]  /*04a0*/  BSYNC.RELIABLE B2 ;  /* 0x0000000000027941 */ /* 0x000fea0003800100 */
.L_x_8:
        /* <DEDUP_REMOVED lines=8> */
.L_x_11:
[----:B------:R-:W-:Y:S05]  /*0530*/  BSYNC.RELIABLE B2 ;  /* 0x0000000000027941 */ /* 0x000fea0003800100 */
.L_x_10:
[----:B------:R-:W-:-:S13]  /*0540*/  ISETP.GE.U32.OR P1, PT, R0, R5, !P1 ;  /* 0x000000050000720c */ /* 0x000fda0004f26470 */
[----:B------:R-:W-:Y:S05]  /*0550*/  @P1 EXIT ;  /* 0x000000000000194d */ /* 0x000fea0003800000 */
[----:B------:R-:W2:Y:S02]  /*0560*/  LDG.E.U8 R6, desc[UR4][R6.64] ;  /* 0x0000000406067981 */ /* 0x000ea4000c1e1100 */
[----:B--2---:R-:W-:-:S13]  /*0570*/  ISETP.NE.AND P0, PT, R6, RZ, PT ;  /* 0x000000ff0600720c */ /* 0x004fda0003f05270 */
[----:B------:R-:W-:Y:S05]  /*0580*/  @!P0 EXIT ;  /* 0x000000000000894d */ /* 0x000fea0003800000 */
.L_x_3:
[----:B------:R-:W-:Y:S05]  /*0590*/  BSYNC.RECONVERGENT B1 ;  /* 0x0000000000017941 */ /* 0x000fea0003800200 */
.L_x_0:
[----:B------:R-:W-:Y:S05]  /*05a0*/  WARPSYNC.ALL ;  /* 0x0000000000007948 */ /* 0x000fea0003800000 */
[----:B------:R-:W0:Y:S01]  /*05b0*/  LDC.64 R4, c[0x4][RZ] ;  /* 0x01000000ff047b82 */ /* 0x000e220000000a00 */
[----:B------:R-:W-:-:S05]  /*05c0*/  IMAD.MOV.U32 R0, RZ, RZ, 0x1 ;  /* 0x00000001ff007424 */ /* 0x000fca00078e00ff */
[----:B------:R-:W-:Y:S04]  /*05d0*/  STG.E.U8 desc[UR4][R2.64], R0 ;  /* 0x0000000002007986 */ /* 0x000fe8000c101104 */
[----:B0-----:R-:W-:Y:S01]  /*05e0*/  STG.E.U8 desc[UR4][R4.64], R0 ;  /* 0x0000000004007986 */ /* 0x001fe2000c101104 */
[----:B------:R-:W-:Y:S05]  /*05f0*/  EXIT ;  /* 0x000000000000794d */ /* 0x000fea0003800000 */
.L_x_12:
[----:B------:R-:W-:-:S00]  /*0600*/  BRA `(.L_x_12) ;  /* 0xfffffffc00fc7947 */ /* 0x000fc0000383ffff */
[----:B------:R-:W-:-:S00]  /*0610*/  NOP ;  /* 0x0000000000007918 */ /* 0x000fc00000000000 */
        /* <DEDUP_REMOVED lines=14> */
.L_x_103:


//--------------------- .text._Z10rgb_to_labPK6uchar3P3labii --------------------------
	.section	.text._Z10rgb_to_labPK6uchar3P3labii,"ax",@progbits
	.align	128
        .global         _Z10rgb_to_labPK6uchar3P3labii
        .type           _Z10rgb_to_labPK6uchar3P3labii,@function
        .size           _Z10rgb_to_labPK6uchar3P3labii,(.L_x_102 - _Z10rgb_to_labPK6uchar3P3labii)
        .other          _Z10rgb_to_labPK6uchar3P3labii,@"STO_CUDA_ENTRY STV_DEFAULT"
_Z10rgb_to_labPK6uchar3P3labii:
.text._Z10rgb_to_labPK6uchar3P3labii:
[----:B------:R-:W0:Y:S01]  /*0000*/  LDC R1, c[0x0][0x37c] ;  /* 0x0000df00ff017b82 */ /* 0x000e220000000800 */
[----:B------:R-:W1:Y:S07]  /*0010*/  S2R R0, SR_TID.Y ;  /* 0x0000000000007919 */ /* 0x000e6e0000002200 */
[----:B------:R-:W2:Y:S01]  /*0020*/  LDC R2, c[0x0][0x360] ;  /* 0x0000d800ff027b82 */ /* 0x000ea20000000800 */
[----:B------:R-:W3:Y:S01]  /*0030*/  LDCU.64 UR6, c[0x0][0x390] ;  /* 0x00007200ff0677ac */ /* 0x000ee20008000a00 */
[----:B------:R-:W2:Y:S06]  /*0040*/  S2R R5, SR_TID.X ;  /* 0x0000000000057919 */ /* 0x000eac0000002100 */
[----:B------:R-:W1:Y:S08]  /*0050*/  S2UR UR5, SR_CTAID.Y ;  /* 0x00000000000579c3 */ /* 0x000e700000002600 */
[----:B------:R-:W1:Y:S08]  /*0060*/  LDC R3, c[0x0][0x364] ;  /* 0x0000d900ff037b82 */ /* 0x000e700000000800 */
[----:B------:R-:W2:Y:S01]  /*0070*/  S2UR UR4, SR_CTAID.X ;  /* 0x00000000000479c3 */ /* 0x000ea20000002500 */
[----:B-1----:R-:W-:-:S05]  /*0080*/  IMAD R3, R3, UR5, R0 ;  /* 0x0000000503037c24 */ /* 0x002fca000f8e0200 */
[----:B---3--:R-:W-:Y:S01]  /*0090*/  ISETP.GE.AND P0, PT, R3, UR7, PT ;  /* 0x0000000703007c0c */ /* 0x008fe2000bf06270 */
[----:B--2---:R-:W-:-:S05]  /*00a0*/  IMAD R2, R2, UR4, R5 ;  /* 0x0000000402027c24 */ /* 0x004fca000f8e0205 */
[----:B------:R-:W-:-:S13]  /*00b0*/  ISETP.GE.OR P0, PT, R2, UR6, P0 ;  /* 0x0000000602007c0c */ /* 0x000fda0008706670 */
[----:B0-----:R-:W-:Y:S05]  /*00c0*/  @P0 EXIT ;  /* 0x000000000000094d */ /* 0x001fea0003800000 */
[----:B------:R-:W0:Y:S01]  /*00d0*/  LDC.64 R6, c[0x0][0x380] ;  /* 0x0000e000ff067b82 */ /* 0x000e220000000a00 */
[----:B------:R-:W1:Y:S01]  /*00e0*/  LDCU.64 UR36, c[0x0][0x358] ;  /* 0x00006b00ff2477ac */ /* 0x000e620008000a00 */
[----:B------:R-:W-:-:S04]  /*00f0*/  IMAD R2, R3, UR6, R2 ;  /* 0x0000000603027c24 */ /* 0x000fc8000f8e0202 */
[----:B0-----:R-:W-:-:S05]  /*0100*/  IMAD.WIDE R6, R2, 0x3, R6 ;  /* 0x0000000302067825 */ /* 0x001fca00078e0206 */
[----:B-1----:R-:W2:Y:S04]  /*0110*/  LDG.E.U8 R0, desc[UR36][R6.64] ;  /* 0x0000002406007981 */ /* 0x002ea8000c1e1100 */
[----:B------:R0:W5:Y:S04]  /*0120*/  LDG.E.U8 R4, desc[UR36][R6.64+0x1] ;  /* 0x0000012406047981 */ /* 0x000168000c1e1100 */
[----:B------:R0:W5:Y:S01]  /*0130*/  LDG.E.U8 R3, desc[UR36][R6.64+0x2] ;  /* 0x0000022406037981 */ /* 0x000162000c1e1100 */
[----:B------:R-:W-:Y:S01]  /*0140*/  IMAD.MOV.U32 R8, RZ, RZ, 0x3b808081 ;  /* 0x3b808081ff087424 */ /* 0x000fe200078e00ff */
[----:B------:R-:W-:Y:S01]  /*0150*/  BSSY.RECONVERGENT B0, `(.L_x_13) ;  /* 0x000000e000007945 */ /* 0x000fe20003800200 */
[----:B------:R-:W-:-:S04]  /*0160*/  IMAD.MOV.U32 R16, RZ, RZ, 0x437f0000 ;  /* 0x437f0000ff107424 */ /* 0x000fc800078e00ff */
[----:B------:R-:W-:-:S04]  /*0170*/  FFMA R5, R8, -R16, 1 ;  /* 0x3f80000008057423 */ /* 0x000fc80000000810 */
[----:B------:R-:W-:Y:S01]  /*0180*/  FFMA R5, R5, R8, 0.0039215688593685626984 ;  /* 0x3b80808105057423 */ /* 0x000fe20000000008 */
[----:B--2---:R-:W-:-:S04]  /*0190*/  I2FP.F32.U32 R0, R0 ;  /* 0x0000000000007245 */ /* 0x004fc80000201000 */
[----:B------:R-:W1:Y:S01]  /*01a0*/  FCHK P0, R0, 255 ;  /* 0x437f000000007902 */ /* 0x000e620000000000 */
[----:B------:R-:W-:-:S04]  /*01b0*/  FFMA R18, R0, R5, RZ ;  /* 0x0000000500127223 */ /* 0x000fc800000000ff */
[----:B------:R-:W-:-:S04]  /*01c0*/  FFMA R8, R18, -255, R0 ;  /* 0xc37f000012087823 */ /* 0x000fc80000000000 */
[----:B------:R-:W-:Y:S01]  /*01d0*/  FFMA R18, R5, R8, R18 ;  /* 0x0000000805127223 */ /* 0x000fe20000000012 */
[----:B01----:R-:W-:Y:S06]  /*01e0*/  @!P0 BRA `(.L_x_14) ;  /* 0x0000000000108947 */ /* 0x003fec0003800000 */
[----:B------:R-:W-:Y:S01]  /*01f0*/  IMAD.MOV.U32 R17, RZ, RZ, R0 ;  /* 0x000000ffff117224 */ /* 0x000fe200078e0000 */
[----:B------:R-:W-:-:S07]  /*0200*/  MOV R6, 0x220 ;  /* 0x0000022000067802 */ /* 0x000fce0000000f00 */
[----:B-----5:R-:W-:Y:S05]  /*0210*/  CALL.REL.NOINC `($__internal_1_$__cuda_sm3x_div_rn_noftz_f32_slowpath) ;  /* 0x0000002800a87944 */ /* 0x020fea0003c00000 */
[----:B------:R-:W-:-:S07]  /*0220*/  IMAD.MOV.U32 R18, RZ, RZ, R10 ;  /* 0x000000ffff127224 */ /* 0x000fce00078e000a */
.L_x_14:
[----:B------:R-:W-:Y:S05]  /*0230*/  BSYNC.RECONVERGENT B0 ;  /* 0x0000000000007941 */ /* 0x000fea0003800200 */
.L_x_13:
[----:B-----5:R-:W-:Y:S01]  /*0240*/  I2FP.F32.U32 R17, R4 ;  /* 0x0000000400117245 */ /* 0x020fe20000201000 */
[----:B------:R-:W-:Y:S01]  /*0250*/  IMAD.MOV.U32 R19, RZ, RZ, 0x3b808081 ;  /* 0x3b808081ff137424 */ /* 0x000fe200078e00ff */
[----:B------:R-:W-:Y:S02]  /*0260*/  BSSY.RECONVERGENT B0, `(.L_x_15) ;  /* 0x000000b000007945 */ /* 0x000fe40003800200 */
[----:B------:R-:W0:Y:S01]  /*0270*/  FCHK P0, R17, 255 ;  /* 0x437f000011007902 */ /* 0x000e220000000000 */
[----:B------:R-:W-:-:S04]  /*0280*/  FFMA R0, R19, -R16, 1 ;  /* 0x3f80000013007423 */ /* 0x000fc80000000810 */
[----:B------:R-:W-:-:S04]  /*0290*/  FFMA R19, R0, R19, 0.0039215688593685626984 ;  /* 0x3b80808100137423 */ /* 0x000fc80000000013 */
[----:B------:R-:W-:-:S04]  /*02a0*/  FFMA R0, R19, R17, RZ ;  /* 0x0000001113007223 */ /* 0x000fc800000000ff */
[----:B------:R-:W-:-:S04]  /*02b0*/  FFMA R5, R0, -255, R17 ;  /* 0xc37f000000057823 */ /* 0x000fc80000000011 */
[----:B------:R-:W-:Y:S01]  /*02c0*/  FFMA R19, R19, R5, R0 ;  /* 0x0000000513137223 */ /* 0x000fe20000000000 */
[----:B0-----:R-:W-:Y:S06]  /*02d0*/  @!P0 BRA `(.L_x_16) ;  /* 0x00000000000c8947 */ /* 0x001fec0003800000 */
[----:B------:R-:W-:-:S07]  /*02e0*/  MOV R6, 0x300 ;  /* 0x0000030000067802 */ /* 0x000fce0000000f00 */
[----:B------:R-:W-:Y:S05]  /*02f0*/  CALL.REL.NOINC `($__internal_1_$__cuda_sm3x_div_rn_noftz_f32_slowpath) ;  /* 0x0000002800707944 */ /* 0x000fea0003c00000 */
[----:B------:R-:W-:-:S07]  /*0300*/  IMAD.MOV.U32 R19, RZ, RZ, R10 ;  /* 0x000000ffff137224 */ /* 0x000fce00078e000a */
.L_x_16:
[----:B------:R-:W-:Y:S05]  /*0310*/  BSYNC.RECONVERGENT B0 ;  /* 0x0000000000007941 */ /* 0x000fea0003800200 */
.L_x_15:
[----:B------:R-:W-:Y:S01]  /*0320*/  MOV R0, 0x28 ;  /* 0x0000002800007802 */ /* 0x000fe20000000f00 */
[----:B------:R-:W0:Y:S01]  /*0330*/  LDCU.64 UR4, c[0x4][0x8] ;  /* 0x01000100ff0477ac */ /* 0x000e220008000a00 */
[----:B------:R-:W-:Y:S02]  /*0340*/  I2FP.F32.U32 R17, R3 ;  /* 0x0000000300117245 */ /* 0x000fe40000201000 */
[----:B------:R-:W-:Y:S01]  /*0350*/  CS2R R6, SRZ ;  /* 0x0000000000067805 */ /* 0x000fe2000001ff00 */
[----:B------:R1:W2:Y:S01]  /*0360*/  LDC.64 R8, c[0x4][R0] ;  /* 0x0100000000087b82 */ /* 0x0002a20000000a00 */
[----:B0-----:R-:W-:Y:S02]  /*0370*/  IMAD.U32 R4, RZ, RZ, UR4 ;  /* 0x00000004ff047e24 */ /* 0x001fe4000f8e00ff */
[----:B-1----:R-:W-:-:S07]  /*0380*/  IMAD.U32 R5, RZ, RZ, UR5 ;  /* 0x00000005ff057e24 */ /* 0x002fce000f8e00ff */
[----:B------:R-:W-:-:S07]  /*0390*/  LEPC R20, `(.L_x_17) ;  /* 0x000000001014794e */ /* 0x000fce0000000000 */
[----:B--2---:R-:W-:Y:S05]  /*03a0*/  CALL.ABS.NOINC R8 ;  /* 0x0000000008007343 */ /* 0x004fea0003c00000 */
.L_x_17:
[----:B------:R-:W0:Y:S01]  /*03b0*/  F2F.F64.F32 R6, R18 ;  /* 0x0000001200067310 */ /* 0x000e220000201800 */
[----:B------:R-:W-:Y:S01]  /*03c0*/  UMOV UR4, 0xc63f1412 ;  /* 0xc63f141200047882 */ /* 0x000fe20000000000 */
[----:B------:R-:W-:Y:S01]  /*03d0*/  UMOV UR5, 0x3fa4b5dc ;  /* 0x3fa4b5dc00057882 */ /* 0x000fe20000000000 */
[----:B------:R-:W-:Y:S01]  /*03e0*/  BSSY.RECONVERGENT B0, `(.L_x_18) ;  /* 0x0000052000007945 */ /* 0x000fe20003800200 */
[----:B0-----:R-:W-:-:S14]  /*03f0*/  DSETP.GT.AND P0, PT, R6, UR4, PT ;  /* 0x0000000406007e2a */ /* 0x001fdc000bf04000 */
[----:B------:R-:W-:Y:S05]  /*0400*/  @!P0 BRA `(.L_x_19) ;  /* 0x0000000000d48947 */ /* 0x000fea0003800000 */
[----:B------:R-:W0:Y:S01]  /*0410*/  MUFU.RCP64H R5, 1.0549993515014648438 ;  /* 0x3ff0e14700057908 */ /* 0x000e220000001800 */
[----:B------:R-:W-:Y:S01]  /*0420*/  IMAD.MOV.U32 R10, RZ, RZ, -0x51eb851f ;  /* 0xae147ae1ff0a7424 */ /* 0x000fe200078e00ff */
[----:B------:R-:W-:Y:S01]  /*0430*/  UMOV UR4, 0xc28f5c29 ;  /* 0xc28f5c2900047882 */ /* 0x000fe20000000000 */
[----:B------:R-:W-:Y:S01]  /*0440*/  IMAD.MOV.U32 R11, RZ, RZ, 0x3ff0e147 ;  /* 0x3ff0e147ff0b7424 */ /* 0x000fe200078e00ff */
[----:B------:R-:W-:Y:S01]  /*0450*/  UMOV UR5, 0x3fac28f5 ;  /* 0x3fac28f500057882 */ /* 0x000fe20000000000 */
[----:B------:R-:W-:Y:S01]  /*0460*/  IMAD.MOV.U32 R4, RZ, RZ, 0x1 ;  /* 0x00000001ff047424 */ /* 0x000fe200078e00ff */
[----:B------:R-:W-:Y:S01]  /*0470*/  DADD R12, R6, UR4 ;  /* 0x00000004060c7e29 */ /* 0x000fe20008000000 */
[----:B------:R-:W-:Y:S09]  /*0480*/  BSSY.RECONVERGENT B1, `(.L_x_20) ;  /* 0x0000013000017945 */ /* 0x000ff20003800200 */
[----:B------:R-:W-:Y:S01]  /*0490*/  FSETP.GEU.AND P1, PT, |R13|, 6.5827683646048100446e-37, PT ;  /* 0x036000000d00780b */ /* 0x000fe20003f2e200 */
[----:B0-----:R-:W-:-:S08]  /*04a0*/  DFMA R8, R4, -R10, 1 ;  /* 0x3ff000000408742b */ /* 0x001fd0000000080a */
[----:B------:R-:W-:-:S08]  /*04b0*/  DFMA R8, R8, R8, R8 ;  /* 0x000000080808722b */ /* 0x000fd00000000008 */
[----:B------:R-:W-:-:S08]  /*04c0*/  DFMA R8, R4, R8, R4 ;  /* 0x000000080408722b */ /* 0x000fd00000000004 */
[----:B------:R-:W-:-:S08]  /*04d0*/  DFMA R4, R8, -R10, 1 ;  /* 0x3ff000000804742b */ /* 0x000fd0000000080a */
[----:B------:R-:W-:-:S08]  /*04e0*/  DFMA R4, R8, R4, R8 ;  /* 0x000000040804722b */ /* 0x000fd00000000008 */
[----:B------:R-:W-:-:S08]  /*04f0*/  DMUL R24, R12, R4 ;  /* 0x000000040c187228 */ /* 0x000fd00000000000 */
[----:B------:R-:W-:-:S08]  /*0500*/  DFMA R6, R24, -R10, R12 ;  /* 0x8000000a1806722b */ /* 0x000fd0000000000c */
[----:B------:R-:W-:-:S10]  /*0510*/  DFMA R24, R4, R6, R24 ;  /* 0x000000060418722b */ /* 0x000fd40000000018 */
[----:B------:R-:W-:-:S05]  /*0520*/  FFMA R0, RZ, 1.8818749189376831055, R25 ;  /* 0x3ff0e147ff007823 */ /* 0x000fca0000000019 */
[----:B------:R-:W-:-:S13]  /*0530*/  FSETP.GT.AND P0, PT, |R0|, 1.469367938527859385e-39, PT ;  /* 0x001000000000780b */ /* 0x000fda0003f04200 */
[----:B------:R-:W-:Y:S05]  /*0540*/  @P0 BRA P1, `(.L_x_21) ;  /* 0x0000000000180947 */ /* 0x000fea0000800000 */
[----:B------:R-:W-:Y:S01]  /*0550*/  IMAD.MOV.U32 R8, RZ, RZ, R12 ;  /* 0x000000ffff087224 */ /* 0x000fe200078e000c */
[----:B------:R-:W-:Y:S01]  /*0560*/  MOV R0, 0x5b0 ;  /* 0x000005b000007802 */ /* 0x000fe20000000f00 */
[----:B------:R-:W-:Y:S02]  /*0570*/  IMAD.MOV.U32 R9, RZ, RZ, R13 ;  /* 0x000000ffff097224 */ /* 0x000fe400078e000d */
[----:B------:R-:W-:Y:S02]  /*0580*/  IMAD.MOV.U32 R6, RZ, RZ, -0x51eb851f ;  /* 0xae147ae1ff067424 */ /* 0x000fe400078e00ff */
[----:B------:R-:W-:-:S07]  /*0590*/  IMAD.MOV.U32 R7, RZ, RZ, 0x3ff0e147 ;  /* 0x3ff0e147ff077424 */ /* 0x000fce00078e00ff */
[----:B------:R-:W-:Y:S05]  /*05a0*/  CALL.REL.NOINC `($__internal_0_$__cuda_sm20_div_rn_f64_full) ;  /* 0x0000002000507944 */ /* 0x000fea0003c00000 */
.L_x_21:
[----:B------:R-:W-:Y:S05]  /*05b0*/  BSYNC.RECONVERGENT B1 ;  /* 0x0000000000017941 */ /* 0x000fea0003800200 */
.L_x_20:
[----:B------:R-:W-:Y:S01]  /*05c0*/  DSETP.NEU.AND P0, PT, R24, RZ, PT ;  /* 0x000000ff1800722a */ /* 0x000fe20003f0d000 */
[----:B------:R-:W-:-:S13]  /*05d0*/  BSSY.RECONVERGENT B1, `(.L_x_22) ;  /* 0x000000c000017945 */ /* 0x000fda0003800200 */
[----:B------:R-:W-:Y:S01]  /*05e0*/  @!P0 CS2R R4, SRZ ;  /* 0x0000000000048805 */ /* 0x000fe2000001ff00 */
[----:B------:R-:W-:Y:S06]  /*05f0*/  @!P0 BRA `(.L_x_23) ;  /* 0x0000000000248947 */ /* 0x000fec0003800000 */
[----:B------:R-:W-:Y:S01]  /*0600*/  ISETP.GE.AND P2, PT, R25, RZ, PT ;  /* 0x000000ff1900720c */ /* 0x000fe20003f46270 */
[----:B------:R-:W-:Y:S01]  /*0610*/  IMAD.MOV.U32 R12, RZ, RZ, R24 ;  /* 0x000000ffff0c7224 */ /* 0x000fe200078e0018 */
[----:B------:R-:W-:Y:S01]  /*0620*/  MOV R0, 0x670 ;  /* 0x0000067000007802 */ /* 0x000fe20000000f00 */
[----:B------:R-:W-:Y:S02]  /*0630*/  IMAD.MOV.U32 R13, RZ, RZ, R25 ;  /* 0x000000ffff0d7224 */ /* 0x000fe400078e0019 */
[----:B------:R-:W-:Y:S02]  /*0640*/  IMAD.MOV.U32 R26, RZ, RZ, 0x33333333 ;  /* 0x33333333ff1a7424 */ /* 0x000fe400078e00ff */
[----:B------:R-:W-:-:S07]  /*0650*/  IMAD.MOV.U32 R3, RZ, RZ, 0x40033333 ;  /* 0x40033333ff037424 */ /* 0x000fce00078e00ff */
[----:B------:R-:W-:Y:S05]  /*0660*/  CALL.REL.NOINC `($_Z10rgb_to_labPK6uchar3P3labii$__internal_accurate_pow) ;  /* 0x0000002c00347944 */ /* 0x000fea0003c00000 */
[----:B------:R-:W-:Y:S02]  /*0670*/  FSEL R4, R3, RZ, P2 ;  /* 0x000000ff03047208 */ /* 0x000fe40001000000 */
[----:B------:R-:W-:-:S07]  /*0680*/  FSEL R5, R8, -QNAN , P2 ;  /* 0xfff8000008057808 */ /* 0x000fce0001000000 */
.L_x_23:
[----:B------:R-:W-:Y:S05]  /*0690*/  BSYNC.RECONVERGENT B1 ;  /* 0x0000000000017941 */ /* 0x000fea0003800200 */
.L_x_22:
[----:B------:R-:W-:Y:S01]  /*06a0*/  UMOV UR4, 0x33333333 ;  /* 0x3333333300047882 */ /* 0x000fe20000000000 */
[----:B------:R-:W-:Y:S01]  /*06b0*/  UMOV UR5, 0x40033333 ;  /* 0x4003333300057882 */ /* 0x000fe20000000000 */
[C---:B------:R-:W-:Y:S02]  /*06c0*/  DSETP.NEU.AND P1, PT, R24.reuse, 1, PT ;  /* 0x3ff000001800742a */ /* 0x040fe40003f2d000 */
[----:B------:R-:W-:-:S10]  /*06d0*/  DADD R6, R24, UR4 ;  /* 0x0000000418067e29 */ /* 0x000fd40008000000 */
[----:B------:R-:W-:-:S04]  /*06e0*/  LOP3.LUT R6, R7, 0x7ff00000, RZ, 0xc0, !PT ;  /* 0x7ff0000007067812 */ /* 0x000fc800078ec0ff */
[----:B------:R-:W-:-:S13]  /*06f0*/  ISETP.NE.AND P0, PT, R6, 0x7ff00000, PT ;  /* 0x7ff000000600780c */ /* 0x000fda0003f05270 */
[----:B------:R-:W-:-:S14]  /*0700*/  DSETP.NEU.OR P0, PT, R24, +INF , P0 ;  /* 0x7ff000001800742a */ /* 0x000fdc000070d400 */
[----:B------:R-:W-:Y:S02]  /*0710*/  @!P0 IMAD.MOV.U32 R4, RZ, RZ, 0x0 ;  /* 0x00000000ff048424 */ /* 0x000fe400078e00ff */
[----:B------:R-:W-:-:S03]  /*0720*/  @!P0 IMAD.MOV.U32 R5, RZ, RZ, 0x7ff00000 ;  /* 0x7ff00000ff058424 */ /* 0x000fc600078e00ff */
[----:B------:R-:W-:Y:S02]  /*0730*/  FSEL R4, R4, RZ, P1 ;  /* 0x000000ff04047208 */ /* 0x000fe40000800000 */
[----:B------:R-:W-:Y:S01]  /*0740*/  FSEL R5, R5, 1.875, P1 ;  /* 0x3ff0000005057808 */ /* 0x000fe20000800000 */
[----:B------:R-:W-:Y:S06]  /*0750*/  BRA `(.L_x_24) ;  /* 0x0000000000687947 */ /* 0x000fec0003800000 */
.L_x_19:
[----:B------:R-:W0:Y:S01]  /*0760*/  MUFU.RCP64H R5, 12.9199981689453125 ;  /* 0x4029d70a00057908 */ /* 0x000e220000001800 */
[----:B------:R-:W-:Y:S01]  /*0770*/  IMAD.MOV.U32 R10, RZ, RZ, 0x3d70a3d7 ;  /* 0x3d70a3d7ff0a7424 */ /* 0x000fe200078e00ff */
[----:B------:R-:W-:Y:S01]  /*0780*/  FSETP.GEU.AND P1, PT, |R7|, 6.5827683646048100446e-37, PT ;  /* 0x036000000700780b */ /* 0x000fe20003f2e200 */
[----:B------:R-:W-:Y:S01]  /*0790*/  IMAD.MOV.U32 R11, RZ, RZ, 0x4029d70a ;  /* 0x4029d70aff0b7424 */ /* 0x000fe200078e00ff */
[----:B------:R-:W-:Y:S01]  /*07a0*/  BSSY.RECONVERGENT B1, `(.L_x_24) ;  /* 0x0000015000017945 */ /* 0x000fe20003800200 */
[----:B------:R-:W-:-:S06]  /*07b0*/  IMAD.MOV.U32 R4, RZ, RZ, 0x1 ;  /* 0x00000001ff047424 */ /* 0x000fcc00078e00ff */
        /* <DEDUP_REMOVED lines=8> */
[----:B------:R-:W-:-:S05]  /*0840*/  FFMA R0, RZ, 2.6537499427795410156, R5 ;  /* 0x4029d70aff007823 */ /* 0x000fca0000000005 */
[----:B------:R-:W-:-:S13]  /*0850*/  FSETP.GT.AND P0, PT, |R0|, 1.469367938527859385e-39, PT ;  /* 0x001000000000780b */ /* 0x000fda0003f04200 */
[----:B------:R-:W-:Y:S05]  /*0860*/  @P0 BRA P1, `(.L_x_25) ;  /* 0x0000000000200947 */ /* 0x000fea0000800000 */
[----:B------:R-:W-:Y:S01]  /*0870*/  IMAD.MOV.U32 R8, RZ, RZ, R6 ;  /* 0x000000ffff087224 */ /* 0x000fe200078e0006 */
[----:B------:R-:W-:Y:S01]  /*0880*/  MOV R0, 0x8d0 ;  /* 0x000008d000007802 */ /* 0x000fe20000000f00 */
[----:B------:R-:W-:Y:S02]  /*0890*/  IMAD.MOV.U32 R9, RZ, RZ, R7 ;  /* 0x000000ffff097224 */ /* 0x000fe400078e0007 */
[----:B------:R-:W-:Y:S02]  /*08a0*/  IMAD.MOV.U32 R6, RZ, RZ, 0x3d70a3d7 ;  /* 0x3d70a3d7ff067424 */ /* 0x000fe400078e00ff */
[----:B------:R-:W-:-:S07]  /*08b0*/  IMAD.MOV.U32 R7, RZ, RZ, 0x4029d70a ;  /* 0x4029d70aff077424 */ /* 0x000fce00078e00ff */
[----:B------:R-:W-:Y:S05]  /*08c0*/  CALL.REL.NOINC `($__internal_0_$__cuda_sm20_div_rn_f64_full) ;  /* 0x0000001c00887944 */ /* 0x000fea0003c00000 */
[----:B------:R-:W-:Y:S01]  /*08d0*/  IMAD.MOV.U32 R4, RZ, RZ, R24 ;  /* 0x000000ffff047224 */ /* 0x000fe200078e0018 */
[----:B------:R-:W-:-:S07]  /*08e0*/  MOV R5, R25 ;  /* 0x0000001900057202 */ /* 0x000fce0000000f00 */
.L_x_25:
[----:B------:R-:W-:Y:S05]  /*08f0*/  BSYNC.RECONVERGENT B1 ;  /* 0x0000000000017941 */ /* 0x000fea0003800200 */
.L_x_24:
[----:B------:R-:W-:Y:S05]  /*0900*/  BSYNC.RECONVERGENT B0 ;  /* 0x0000000000007941 */ /* 0x000fea0003800200 */
.L_x_18:
[----:B------:R-:W0:Y:S01]  /*0910*/  F2F.F64.F32 R6, R19 ;  /* 0x0000001300067310 */ /* 0x000e220000201800 */
[----:B------:R-:W-:Y:S01]  /*0920*/  UMOV UR4, 0xc63f1412 ;  /* 0xc63f141200047882 */ /* 0x000fe20000000000 */
[----:B------:R-:W-:Y:S01]  /*0930*/  UMOV UR5, 0x3fa4b5dc ;  /* 0x3fa4b5dc00057882 */ /* 0x000fe20000000000 */
[----:B------:R-:W-:Y:S05]  /*0940*/  BSSY.RECONVERGENT B0, `(.L_x_26) ;  /* 0x0000053000007945 */ /* 0x000fea0003800200 */
[----:B------:R1:W2:Y:S01]  /*0950*/  F2F.F32.F64 R18, R4 ;  /* 0x0000000400127310 */ /* 0x0002a20000301000 */
[----:B0-----:R-:W-:-:S14]  /*0960*/  DSETP.GT.AND P0, PT, R6, UR4, PT ;  /* 0x0000000406007e2a */ /* 0x001fdc000bf04000 */
[----:B-12---:R-:W-:Y:S05]  /*0970*/  @!P0 BRA `(.L_x_27) ;  /* 0x0000000000d48947 */ /* 0x006fea0003800000 */
        /* <DEDUP_REMOVED lines=26> */
.L_x_29:
[----:B------:R-:W-:Y:S05]  /*0b20*/  BSYNC.RECONVERGENT B1 ;  /* 0x0000000000017941 */ /* 0x000fea0003800200 */
.L_x_28:
        /* <DEDUP_REMOVED lines=13> */
.L_x_31:
[----:B------:R-:W-:Y:S05]  /*0c00*/  BSYNC.RECONVERGENT B1 ;  /* 0x0000000000017941 */ /* 0x000fea0003800200 */
.L_x_30:
        /* <DEDUP_REMOVED lines=12> */
.L_x_27:
        /* <DEDUP_REMOVED lines=23> */
[----:B------:R-:W-:Y:S02]  /*0e40*/  IMAD.MOV.U32 R4, RZ, RZ, R24 ;  /* 0x000000ffff047224 */ /* 0x000fe400078e0018 */
[----:B------:R-:W-:-:S07]  /*0e50*/  IMAD.MOV.U32 R5, RZ, RZ, R25 ;  /* 0x000000ffff057224 */ /* 0x000fce00078e0019 */
.L_x_33:
[----:B------:R-:W-:Y:S05]  /*0e60*/  BSYNC.RECONVERGENT B1 ;  /* 0x0000000000017941 */ /* 0x000fea0003800200 */
.L_x_32:
[----:B------:R-:W-:Y:S05]  /*0e70*/  BSYNC.RECONVERGENT B0 ;  /* 0x0000000000007941 */ /* 0x000fea0003800200 */
.L_x_26:
[----:B------:R-:W-:Y:S01]  /*0e80*/  IMAD.MOV.U32 R3, RZ, RZ, 0x3b808081 ;  /* 0x3b808081ff037424 */ /* 0x000fe200078e00ff */
[----:B------:R-:W0:Y:S01]  /*0e90*/  FCHK P0, R17, 255 ;  /* 0x437f000011007902 */ /* 0x000e220000000000 */
[----:B------:R-:W-:Y:S02]  /*0ea0*/  BSSY.RECONVERGENT B0, `(.L_x_34) ;  /* 0x000000b000007945 */ /* 0x000fe40003800200 */
[----:B------:R-:W-:-:S04]  /*0eb0*/  FFMA R0, R3, -R16, 1 ;  /* 0x3f80000003007423 */ /* 0x000fc80000000810 */
[----:B------:R-:W-:Y:S01]  /*0ec0*/  FFMA R0, R0, R3, 0.0039215688593685626984 ;  /* 0x3b80808100007423 */ /* 0x000fe20000000003 */
[----:B------:R1:W2:Y:S03]  /*0ed0*/  F2F.F32.F64 R19, R4 ;  /* 0x0000000400137310 */ /* 0x0002a60000301000 */
[----:B------:R-:W-:-:S04]  /*0ee0*/  FFMA R6, R0, R17, RZ ;  /* 0x0000001100067223 */ /* 0x000fc800000000ff */
[----:B------:R-:W-:-:S04]  /*0ef0*/  FFMA R3, R6, -255, R17 ;  /* 0xc37f000006037823 */ /* 0x000fc80000000011 */
[----:B------:R-:W-:Y:S01]  /*0f00*/  FFMA R0, R0, R3, R6 ;  /* 0x0000000300007223 */ /* 0x000fe20000000006 */
[----:B01----:R-:W-:Y:S06]  /*0f10*/  @!P0 BRA `(.L_x_35) ;  /* 0x00000000000c8947 */ /* 0x003fec0003800000 */
[----:B------:R-:W-:-:S07]  /*0f20*/  MOV R6, 0xf40 ;  /* 0x00000f4000067802 */ /* 0x000fce0000000f00 */
[----:B--2---:R-:W-:Y:S05]  /*0f30*/  CALL.REL.NOINC `($__internal_1_$__cuda_sm3x_div_rn_noftz_f32_slowpath) ;  /* 0x0000001c00607944 */ /* 0x004fea0003c00000 */
[----:B------:R-:W-:-:S07]  /*0f40*/  IMAD.MOV.U32 R0, RZ, RZ, R10 ;  /* 0x000000ffff007224 */ /* 0x000fce00078e000a */
.L_x_35:
[----:B------:R-:W-:Y:S05]  /*0f50*/  BSYNC.RECONVERGENT B0 ;  /* 0x0000000000007941 */ /* 0x000fea0003800200 */
.L_x_34:
        /* <DEDUP_REMOVED lines=8> */
[----:B------:R-:W-:Y:S01]  /*0fe0*/  MOV R9, 0x3ff0e147 ;  /* 0x3ff0e14700097802 */ /* 0x000fe20000000f00 */
[----:B------:R-:W-:Y:S01]  /*0ff0*/  IMAD.MOV.U32 R6, RZ, RZ, 0x1 ;  /* 0x00000001ff067424 */ /* 0x000fe200078e00ff */
[----:B------:R-:W-:Y:S01]  /*1000*/  UMOV UR4, 0xc28f5c29 ;  /* 0xc28f5c2900047882 */ /* 0x000fe20000000000 */
[----:B------:R-:W-:Y:S01]  /*1010*/  UMOV UR5, 0x3fac28f5 ;  /* 0x3fac28f500057882 */ /* 0x000fe20000000000 */
[----:B------:R-:W-:Y:S03]  /*1020*/  BSSY.RECONVERGENT B1, `(.L_x_38) ;  /* 0x0000016000017945 */ /* 0x000fe60003800200 */
[----:B0-----:R-:W-:-:S08]  /*1030*/  DFMA R10, R6, -R8, 1 ;  /* 0x3ff00000060a742b */ /* 0x001fd00000000808 */
[----:B------:R-:W-:-:S08]  /*1040*/  DFMA R10, R10, R10, R10 ;  /* 0x0000000a0a0a722b */ /* 0x000fd0000000000a */
[----:B------:R-:W-:Y:S02]  /*1050*/  DFMA R10, R6, R10, R6 ;  /* 0x0000000a060a722b */ /* 0x000fe40000000006 */
[----:B------:R-:W-:-:S06]  /*1060*/  DADD R6, R4, UR4 ;  /* 0x0000000404067e29 */ /* 0x000fcc0008000000 */
[----:B------:R-:W-:-:S04]  /*1070*/  DFMA R12, R10, -R8, 1 ;  /* 0x3ff000000a0c742b */ /* 0x000fc80000000808 */
[----:B------:R-:W-:-:S04]  /*1080*/  FSETP.GEU.AND P1, PT, |R7|, 6.5827683646048100446e-37, PT ;  /* 0x036000000700780b */ /* 0x000fc80003f2e200 */
        /* <DEDUP_REMOVED lines=12> */
[----:B--2---:R-:W-:Y:S05]  /*1150*/  CALL.REL.NOINC `($__internal_0_$__cuda_sm20_div_rn_f64_full) ;  /* 0x0000001400647944 */ /* 0x004fea0003c00000 */
[----:B------:R-:W-:Y:S02]  /*1160*/  IMAD.MOV.U32 R16, RZ, RZ, R24 ;  /* 0x000000ffff107224 */ /* 0x000fe400078e0018 */
[----:B------:R-:W-:-:S07]  /*1170*/  IMAD.MOV.U32 R17, RZ, RZ, R25 ;  /* 0x000000ffff117224 */ /* 0x000fce00078e0019 */
.L_x_39:
[----:B------:R-:W-:Y:S05]  /*1180*/  BSYNC.RECONVERGENT B1 ;  /* 0x0000000000017941 */ /* 0x000fea0003800200 */
.L_x_38:
        /* <DEDUP_REMOVED lines=10> */
[----:B--2---:R-:W-:Y:S05]  /*1230*/  CALL.REL.NOINC `($_Z10rgb_to_labPK6uchar3P3labii$__internal_accurate_pow) ;  /* 0x0000002000407944 */ /* 0x004fea0003c00000 */
[----:B------:R-:W-:Y:S02]  /*1240*/  FSEL R4, R3, RZ, P2 ;  /* 0x000000ff03047208 */ /* 0x000fe40001000000 */
[----:B------:R-:W-:-:S07]  /*1250*/  FSEL R5, R8, -QNAN , P2 ;  /* 0xfff8000008057808 */ /* 0x000fce0001000000 */
.L_x_41:
[----:B------:R-:W-:Y:S05]  /*1260*/  BSYNC.RECONVERGENT B1 ;  /* 0x0000000000017941 */ /* 0x000fea0003800200 */
.L_x_40:
        /* <DEDUP_REMOVED lines=12> */
.L_x_37:
        /* <DEDUP_REMOVED lines=22> */
[----:B--2---:R-:W-:Y:S05]  /*1490*/  CALL.REL.NOINC `($__internal_0_$__cuda_sm20_div_rn_f64_full) ;  /* 0x0000001000947944 */ /* 0x004fea0003c00000 */
[----:B------:R-:W-:Y:S02]  /*14a0*/  IMAD.MOV.U32 R8, RZ, RZ, R24 ;  /* 0x000000ffff087224 */ /* 0x000fe400078e0018 */
[----:B------:R-:W-:-:S07]  /*14b0*/  IMAD.MOV.U32 R9, RZ, RZ, R25 ;  /* 0x000000ffff097224 */ /* 0x000fce00078e0019 */
.L_x_43:
[----:B------:R-:W-:Y:S05]  /*14c0*/  BSYNC.RECONVERGENT B1 ;  /* 0x0000000000017941 */ /* 0x000fea0003800200 */
.L_x_42:
[----:B------:R-:W-:Y:S05]  /*14d0*/  BSYNC.RECONVERGENT B0 ;  /* 0x0000000000007941 */ /* 0x000fea0003800200 */
.L_x_36:
[----:B------:R-:W-:Y:S01]  /*14e0*/  MOV R22, 0x28 ;  /* 0x0000002800167802 */ /* 0x000fe20000000f00 */
[----:B------:R-:W0:Y:S01]  /*14f0*/  LDCU.64 UR4, c[0x4][0x10] ;  /* 0x01000200ff0477ac */ /* 0x000e220008000a00 */
[----:B------:R1:W3:Y:S01]  /*1500*/  F2F.F32.F64 R16, R8 ;  /* 0x0000000800107310 */ /* 0x0002e20000301000 */
[----:B------:R-:W-:Y:S01]  /*1510*/  CS2R R6, SRZ ;  /* 0x0000000000067805 */ /* 0x000fe2000001ff00 */
[----:B------:R1:W4:Y:S01]  /*1520*/  LDC.64 R10, c[0x4][R22] ;  /* 0x01000000160a7b82 */ /* 0x0003220000000a00 */
[----:B0-----:R-:W-:Y:S02]  /*1530*/  IMAD.U32 R4, RZ, RZ, UR4 ;  /* 0x00000004ff047e24 */ /* 0x001fe4000f8e00ff */
[----:B-1-3--:R-:W-:-:S07]  /*1540*/  IMAD.U32 R5, RZ, RZ, UR5 ;  /* 0x00000005ff057e24 */ /* 0x00afce000f8e00ff */
[----:B------:R-:W-:-:S07]  /*1550*/  LEPC R20, `(.L_x_44) ;  /* 0x000000001014794e */ /* 0x000fce0000000000 */
[----:B--2-4-:R-:W-:Y:S05]  /*1560*/  CALL.ABS.NOINC R10 ;  /* 0x000000000a007343 */ /* 0x014fea0003c00000 */
.L_x_44:
[----:B------:R-:W0:Y:S01]  /*1570*/  F2F.F64.F32 R6, R19 ;  /* 0x0000001300067310 */ /* 0x000e220000201800 */
[----:B------:R-:W-:Y:S01]  /*1580*/  UMOV UR4, 0x1c432ca5 ;  /* 0x1c432ca500047882 */ /* 0x000fe20000000000 */
[----:B------:R-:W-:Y:S01]  /*1590*/  UMOV UR5, 0x3fd6e2eb ;  /* 0x3fd6e2eb00057882 */ /* 0x000fe20000000000 */
[----:B------:R-:W-:Y:S01]  /*15a0*/  UMOV UR6, 0x1c432ca5 ;  /* 0x1c432ca500067882 */ /* 0x000fe20000000000 */
[----:B------:R-:W-:Y:S01]  /*15b0*/  UMOV UR7, 0x3fe6e2eb ;  /* 0x3fe6e2eb00077882 */ /* 0x000fe20000000000 */
[----:B------:R-:W1:Y:S03]  /*15c0*/  LDC.64 R22, c[0x4][R22] ;  /* 0x0100000016167b82 */ /* 0x000e660000000a00 */
[----:B------:R-:W2:Y:S01]  /*15d0*/  F2F.F64.F32 R4, R18 ;  /* 0x0000001200047310 */ /* 0x000ea20000201800 */
[----:B0-----:R-:W-:-:S07]  /*15e0*/  DMUL R8, R6, UR4 ;  /* 0x0000000406087c28 */ /* 0x001fce0008000000 */
[----:B------:R-:W0:Y:S01]  /*15f0*/  F2F.F64.F32 R10, R16 ;  /* 0x00000010000a7310 */ /* 0x000e220000201800 */
[----:B------:R-:W-:Y:S01]  /*1600*/  UMOV UR4, 0xf837b4a2 ;  /* 0xf837b4a200047882 */ /* 0x000fe20000000000 */
[----:B------:R-:W-:Y:S01]  /*1610*/  UMOV UR5, 0x3fda64c2 ;  /* 0x3fda64c200057882 */ /* 0x000fe20000000000 */
[----:B------:R-:W-:Y:S01]  /*1620*/  DMUL R14, R6, UR6 ;  /* 0x00000006060e7c28 */ /* 0x000fe20008000000 */
[----:B------:R-:W-:Y:S01]  /*1630*/  UMOV UR6, 0xf9096bc ;  /* 0x0f9096bc00067882 */ /* 0x000fe20000000000 */
[----:B------:R-:W-:Y:S01]  /*1640*/  UMOV UR7, 0x3fcb367a ;  /* 0x3fcb367a00077882 */ /* 0x000fe20000000000 */
[----:B--2---:R-:W-:Y:S01]  /*1650*/  DFMA R8, R4, UR4, R8 ;  /* 0x0000000404087c2b */ /* 0x004fe20008000008 */
[----:B------:R-:W-:Y:S01]  /*1660*/  UMOV UR4, 0xbe76c8b4 ;  /* 0xbe76c8b400047882 */ /* 0x000fe20000000000 */
[----:B------:R-:W-:-:S06]  /*1670*/  UMOV UR5, 0x3fc71a9f ;  /* 0x3fc71a9f00057882 */ /* 0x000fcc0000000000 */
[----:B0-----:R-:W-:Y:S01]  /*1680*/  DFMA R12, R10, UR4, R8 ;  /* 0x000000040a0c7c2b */ /* 0x001fe20008000008 */
[----:B------:R-:W-:Y:S01]  /*1690*/  UMOV UR4, 0x25aee632 ;  /* 0x25aee63200047882 */ /* 0x000fe20000000000 */
[----:B------:R-:W-:Y:S01]  /*16a0*/  UMOV UR5, 0x3fbe83e4 ;  /* 0x3fbe83e400057882 */ /* 0x000fe20000000000 */
[----:B------:R-:W-:Y:S01]  /*16b0*/  DFMA R8, R4, UR6, R14 ;  /* 0x0000000604087c2b */ /* 0x000fe2000800000e */
[----:B------:R-:W-:Y:S01]  /*16c0*/  UMOV UR6, 0x13404ea5 ;  /* 0x13404ea500067882 */ /* 0x000fe20000000000 */
[----:B------:R-:W-:Y:S01]  /*16d0*/  DMUL R6, R6, UR4 ;  /* 0x0000000406067c28 */ /* 0x000fe20008000000 */
[----:B------:R-:W-:Y:S01]  /*16e0*/  UMOV UR7, 0x3f93c361 ;  /* 0x3f93c36100077882 */ /* 0x000fe20000000000 */
[----:B------:R-:W-:Y:S01]  /*16f0*/  UMOV UR4, 0xfec56d5d ;  /* 0xfec56d5d00047882 */ /* 0x000fe20000000000 */
[----:B------:R-:W-:Y:S01]  /*1700*/  UMOV UR5, 0x3fb27bb2 ;  /* 0x3fb27bb200057882 */ /* 0x000fe20000000000 */
[----:B------:R0:W2:Y:S02]  /*1710*/  F2F.F32.F64 R19, R12 ;  /* 0x0000000c00137310 */ /* 0x0000a40000301000 */
[----:B------:R-:W-:Y:S01]  /*1720*/  DFMA R8, R10, UR4, R8 ;  /* 0x000000040a087c2b */ /* 0x000fe20008000008 */
[----:B------:R-:W-:Y:S01]  /*1730*/  UMOV UR4, 0xf9db22d1 ;  /* 0xf9db22d100047882 */ /* 0x000fe20000000000 */
[----:B------:R-:W-:Y:S01]  /*1740*/  DFMA R6, R4, UR6, R6 ;  /* 0x0000000604067c2b */ /* 0x000fe20008000006 */
[----:B------:R-:W-:Y:S01]  /*1750*/  UMOV UR5, 0x3fee6a7e ;  /* 0x3fee6a7e00057882 */ /* 0x000fe20000000000 */
[----:B------:R-:W3:Y:S02]  /*1760*/  LDCU.64 UR6, c[0x4][0x18] ;  /* 0x01000300ff0677ac */ /* 0x000ee40008000a00 */
[----:B------:R0:W4:Y:S04]  /*1770*/  F2F.F32.F64 R16, R8 ;  /* 0x0000000800107310 */ /* 0x0001280000301000 */
[----:B------:R-:W-:Y:S01]  /*1780*/  DFMA R10, R10, UR4, R6 ;  /* 0x000000040a0a7c2b */ /* 0x000fe20008000006 */
[----:B------:R-:W-:-:S05]  /*1790*/  CS2R R6, SRZ ;  /* 0x0000000000067805 */ /* 0x000fca000001ff00 */
[----:B------:R0:W0:Y:S01]  /*17a0*/  F2F.F32.F64 R17, R10 ;  /* 0x0000000a00117310 */ /* 0x0000220000301000 */
[----:B---3--:R-:W-:Y:S01]  /*17b0*/  IMAD.U32 R4, RZ, RZ, UR6 ;  /* 0x00000006ff047e24 */ /* 0x008fe2000f8e00ff */
[----:B-12-4-:R-:W-:-:S07]  /*17c0*/  MOV R5, UR7 ;  /* 0x0000000700057c02 */ /* 0x016fce0008000f00 */
[----:B------:R-:W-:-:S07]  /*17d0*/  LEPC R20, `(.L_x_45) ;  /* 0x000000001014794e */ /* 0x000fce0000000000 */
[----:B0-----:R-:W-:Y:S05]  /*17e0*/  CALL.ABS.NOINC R22 ;  /* 0x0000000016007343 */ /* 0x001fea0003c00000 */
.L_x_45:
[----:B------:R-:W0:Y:S01]  /*17f0*/  F2F.F64.F32 R24, R16 ;  /* 0x0000001000187310 */ /* 0x000e220000201800 */
[----:B------:R-:W-:Y:S01]  /*1800*/  UMOV UR4, 0x32fcac8e ;  /* 0x32fcac8e00047882 */ /* 0x000fe20000000000 */
[----:B------:R-:W-:Y:S01]  /*1810*/  UMOV UR5, 0x3f822318 ;  /* 0x3f82231800057882 */ /* 0x000fe20000000000 */
[----:B------:R-:W-:Y:S01]  /*1820*/  BSSY.RECONVERGENT B0, `(.L_x_46) ;  /* 0x0000029000007945 */ /* 0x000fe20003800200 */
[----:B0-----:R-:W-:-:S14]  /*1830*/  DSETP.GT.AND P0, PT, R24, UR4, PT ;  /* 0x0000000418007e2a */ /* 0x001fdc000bf04000 */
[----:B------:R-:W-:Y:S05]  /*1840*/  @!P0 BRA `(.L_x_47) ;  /* 0x00000000008c8947 */ /* 0x000fea0003800000 */
[----:B------:R-:W-:Y:S01]  /*1850*/  FSETP.NEU.AND P0, PT, R16, RZ, PT ;  /* 0x000000ff1000720b */ /* 0x000fe20003f0d000 */
[----:B------:R-:W-:-:S12]  /*1860*/  BSSY.RECONVERGENT B1, `(.L_x_48) ;  /* 0x000000c000017945 */ /* 0x000fd80003800200 */
        /* <DEDUP_REMOVED lines=11> */
.L_x_49:
[----:B------:R-:W-:Y:S05]  /*1920*/  BSYNC.RECONVERGENT B1 ;  /* 0x0000000000017941 */ /* 0x000fea0003800200 */
.L_x_48:
[----:B------:R-:W-:Y:S01]  /*1930*/  IMAD.MOV.U32 R8, RZ, RZ, 0x55555555 ;  /* 0x55555555ff087424 */ /* 0x000fe200078e00ff */
[----:B------:R-:W-:Y:S01]  /*1940*/  BSSY.RECONVERGENT B1, `(.L_x_50) ;  /* 0x000000e000017945 */ /* 0x000fe20003800200 */
[----:B------:R-:W-:-:S06]  /*1950*/  IMAD.MOV.U32 R9, RZ, RZ, 0x3fd55555 ;  /* 0x3fd55555ff097424 */ /* 0x000fcc00078e00ff */
[----:B------:R-:W-:-:S10]  /*1960*/  DADD R6, R24, R8 ;  /* 0x0000000018067229 */ /* 0x000fd40000000008 */
[----:B------:R-:W-:Y:S01]  /*1970*/  LOP3.LUT R6, R7, 0x7ff00000, RZ, 0xc0, !PT ;  /* 0x7ff0000007067812 */ /* 0x000fe200078ec0ff */
[----:B------:R-:W-:-:S03]  /*1980*/  IMAD.MOV.U32 R7, RZ, RZ, 0x405d0000 ;  /* 0x405d0000ff077424 */ /* 0x000fc600078e00ff */
[----:B------:R-:W-:Y:S01]  /*1990*/  ISETP.NE.AND P0, PT, R6, 0x7ff00000, PT ;  /* 0x7ff000000600780c */ /* 0x000fe20003f05270 */
[----:B------:R-:W-:-:S12]  /*19a0*/  IMAD.MOV.U32 R6, RZ, RZ, 0x0 ;  /* 0x00000000ff067424 */ /* 0x000fd800078e00ff */
[----:B------:R-:W-:Y:S05]  /*19b0*/  @P0 BRA `(.L_x_51) ;  /* 0x0000000000180947 */ /* 0x000fea0003800000 */
[----:B------:R-:W-:-:S13]  /*19c0*/  FSETP.NAN.AND P0, PT, R16, R16, PT ;  /* 0x000000101000720b */ /* 0x000fda0003f08000 */
[----:B------:R-:W-:Y:S01]  /*19d0*/  @P0 DADD R4, R24, R8 ;  /* 0x0000000018040229 */ /* 0x000fe20000000008 */
[----:B------:R-:W-:Y:S10]  /*19e0*/  @P0 BRA `(.L_x_51) ;  /* 0x00000000000c0947 */ /* 0x000ff40003800000 */
[----:B------:R-:W-:-:S13]  /*19f0*/  FSETP.NEU.AND P0, PT, R16, +INF , PT ;  /* 0x7f8000001000780b */ /* 0x000fda0003f0d000 */
[----:B------:R-:W-:Y:S02]  /*1a00*/  @!P0 IMAD.MOV.U32 R4, RZ, RZ, 0x0 ;  /* 0x00000000ff048424 */ /* 0x000fe400078e00ff */
[----:B------:R-:W-:-:S07]  /*1a10*/  @!P0 IMAD.MOV.U32 R5, RZ, RZ, 0x7ff00000 ;  /* 0x7ff00000ff058424 */ /* 0x000fce00078e00ff */
.L_x_51:
[----:B------:R-:W-:Y:S05]  /*1a20*/  BSYNC.RECONVERGENT B1 ;  /* 0x0000000000017941 */ /* 0x000fea0003800200 */
.L_x_50:
[----:B------:R-:W-:Y:S01]  /*1a30*/  DFMA R4, R4, R6, -16 ;  /* 0xc03000000404742b */ /* 0x000fe20000000006 */
[----:B------:R-:W-:-:S09]  /*1a40*/  FSETP.NEU.AND P0, PT, R16, 1, PT ;  /* 0x3f8000001000780b */ /* 0x000fd20003f0d000 */
[----:B------:R-:W-:Y:S02]  /*1a50*/  FSEL R4, R4, RZ, P0 ;  /* 0x000000ff04047208 */ /* 0x000fe40000000000 */
[----:B------:R-:W-:Y:S01]  /*1a60*/  FSEL R5, R5, 3.390625, P0 ;  /* 0x4059000005057808 */ /* 0x000fe20000000000 */
[----:B------:R-:W-:Y:S06]  /*1a70*/  BRA `(.L_x_52) ;  /* 0x00000000000c7947 */ /* 0x000fec0003800000 */
.L_x_47:
[----:B------:R-:W-:Y:S01]  /*1a80*/  UMOV UR4, 0x66666666 ;  /* 0x6666666600047882 */ /* 0x000fe20000000000 */
[----:B------:R-:W-:Y:S02]  /*1a90*/  UMOV UR5, 0x408c3a66 ;  /* 0x408c3a6600057882 */ /* 0x000fe40000000000 */
[----:B------:R-:W-:-:S11]  /*1aa0*/  DMUL R4, R24, UR4 ;  /* 0x0000000418047c28 */ /* 0x000fd60008000000 */
.L_x_52:
[----:B------:R-:W-:Y:S05]  /*1ab0*/  BSYNC.RECONVERGENT B0 ;  /* 0x0000000000007941 */ /* 0x000fea0003800200 */
.L_x_46:
[----:B------:R-:W0:Y:S01]  /*1ac0*/  F2F.F64.F32 R28, R19 ;  /* 0x00000013001c7310 */ /* 0x000e220000201800 */
[----:B------:R-:W-:Y:S01]  /*1ad0*/  UMOV UR4, 0x32fcac8e ;  /* 0x32fcac8e00047882 */ /* 0x000fe20000000000 */
[----:B------:R-:W-:Y:S01]  /*1ae0*/  UMOV UR5, 0x3f822318 ;  /* 0x3f82231800057882 */ /* 0x000fe20000000000 */
[----:B------:R-:W-:Y:S05]  /*1af0*/  BSSY.RECONVERGENT B0, `(.L_x_53) ;  /* 0x0000029000007945 */ /* 0x000fea0003800200 */
[----:B------:R1:W2:Y:S01]  /*1b00*/  F2F.F32.F64 R18, R4 ;  /* 0x0000000400127310 */ /* 0x0002a20000301000 */
[----:B0-----:R-:W-:-:S14]  /*1b10*/  DSETP.GT.AND P0, PT, R28, UR4, PT ;  /* 0x000000041c007e2a */ /* 0x001fdc000bf04000 */
[----:B-12---:R-:W-:Y:S05]  /*1b20*/  @!P0 BRA `(.L_x_54) ;  /* 0x0000000000808947 */ /* 0x006fea0003800000 */
        /* <DEDUP_REMOVED lines=13> */
.L_x_56:
[----:B------:R-:W-:Y:S05]  /*1c00*/  BSYNC.RECONVERGENT B1 ;  /* 0x0000000000017941 */ /* 0x000fea0003800200 */
.L_x_55:
[----:B------:R-:W-:Y:S01]  /*1c10*/  IMAD.MOV.U32 R8, RZ, RZ, 0x55555555 ;  /* 0x55555555ff087424 */ /* 0x000fe200078e00ff */
[----:B------:R-:W-:Y:S01]  /*1c20*/  BSSY.RECONVERGENT B1, `(.L_x_57) ;  /* 0x000000d000017945 */ /* 0x000fe20003800200 */
[----:B------:R-:W-:Y:S01]  /*1c30*/  IMAD.MOV.U32 R9, RZ, RZ, 0x3fd55555 ;  /* 0x3fd55555ff097424 */ /* 0x000fe200078e00ff */
[----:B------:R-:W-:-:S05]  /*1c40*/  FSETP.NEU.AND P1, PT, R19, 1, PT ;  /* 0x3f8000001300780b */ /* 0x000fca0003f2d000 */
[----:B------:R-:W-:-:S10]  /*1c50*/  DADD R6, R28, R8 ;  /* 0x000000001c067229 */ /* 0x000fd40000000008 */
[----:B------:R-:W-:-:S04]  /*1c60*/  LOP3.LUT R6, R7, 0x7ff00000, RZ, 0xc0, !PT ;  /* 0x7ff0000007067812 */ /* 0x000fc800078ec0ff */
[----:B------:R-:W-:-:S13]  /*1c70*/  ISETP.NE.AND P0, PT, R6, 0x7ff00000, PT ;  /* 0x7ff000000600780c */ /* 0x000fda0003f05270 */
[----:B------:R-:W-:Y:S05]  /*1c80*/  @P0 BRA `(.L_x_58) ;  /* 0x0000000000180947 */ /* 0x000fea0003800000 */
[----:B------:R-:W-:-:S13]  /*1c90*/  FSETP.NAN.AND P0, PT, R19, R19, PT ;  /* 0x000000131300720b */ /* 0x000fda0003f08000 */
[----:B------:R-:W-:Y:S01]  /*1ca0*/  @P0 DADD R4, R28, R8 ;  /* 0x000000001c040229 */ /* 0x000fe20000000008 */
[----:B------:R-:W-:Y:S10]  /*1cb0*/  @P0 BRA `(.L_x_58) ;  /* 0x00000000000c0947 */ /* 0x000ff40003800000 */
[----:B------:R-:W-:-:S13]  /*1cc0*/  FSETP.NEU.AND P0, PT, R19, +INF , PT ;  /* 0x7f8000001300780b */ /* 0x000fda0003f0d000 */
[----:B------:R-:W-:Y:S02]  /*1cd0*/  @!P0 IMAD.MOV.U32 R4, RZ, RZ, 0x0 ;  /* 0x00000000ff048424 */ /* 0x000fe400078e00ff */
[----:B------:R-:W-:-:S07]  /*1ce0*/  @!P0 IMAD.MOV.U32 R5, RZ, RZ, 0x7ff00000 ;  /* 0x7ff00000ff058424 */ /* 0x000fce00078e00ff */
.L_x_58:
[----:B------:R-:W-:Y:S05]  /*1cf0*/  BSYNC.RECONVERGENT B1 ;  /* 0x0000000000017941 */ /* 0x000fea0003800200 */
.L_x_57:
[----:B------:R-:W-:Y:S02]  /*1d00*/  FSEL R28, R4, RZ, P1 ;  /* 0x000000ff041c7208 */ /* 0x000fe40000800000 */
[----:B------:R-:W-:Y:S01]  /*1d10*/  FSEL R29, R5, 1.875, P1 ;  /* 0x3ff00000051d7808 */ /* 0x000fe20000800000 */
[----:B------:R-:W-:Y:S06]  /*1d20*/  BRA `(.L_x_59) ;  /* 0x0000000000147947 */ /* 0x000fec0003800000 */
.L_x_54:
[----:B------:R-:W-:Y:S01]  /*1d30*/  IMAD.MOV.U32 R4, RZ, RZ, 0x611a7b96 ;  /* 0x611a7b96ff047424 */ /* 0x000fe200078e00ff */
[----:B------:R-:W-:Y:S01]  /*1d40*/  UMOV UR4, 0x53f7ced9 ;  /* 0x53f7ced900047882 */ /* 0x000fe20000000000 */
[----:B------:R-:W-:Y:S01]  /*1d50*/  IMAD.MOV.U32 R5, RZ, RZ, 0x3fc1a7b9 ;  /* 0x3fc1a7b9ff057424 */ /* 0x000fe200078e00ff */
[----:B------:R-:W-:-:S05]  /*1d60*/  UMOV UR5, 0x401f25e3 ;  /* 0x401f25e300057882 */ /* 0x000fca0000000000 */
[----:B------:R-:W-:-:S11]  /*1d70*/  DFMA R28, R28, UR4, R4 ;  /* 0x000000041c1c7c2b */ /* 0x000fd60008000004 */
.L_x_59:
[----:B------:R-:W-:Y:S05]  /*1d80*/  BSYNC.RECONVERGENT B0 ;  /* 0x0000000000007941 */ /* 0x000fea0003800200 */
.L_x_53:
[----:B------:R-:W-:Y:S01]  /*1d90*/  UMOV UR4, 0x32fcac8e ;  /* 0x32fcac8e00047882 */ /* 0x000fe20000000000 */
[----:B------:R-:W-:Y:S01]  /*1da0*/  UMOV UR5, 0x3f822318 ;  /* 0x3f82231800057882 */ /* 0x000fe20000000000 */
[----:B------:R-:W-:Y:S01]  /*1db0*/  BSSY.RECONVERGENT B0, `(.L_x_60) ;  /* 0x0000028000007945 */ /* 0x000fe20003800200 */
[----:B------:R-:W-:-:S14]  /*1dc0*/  DSETP.GT.AND P0, PT, R24, UR4, PT ;  /* 0x0000000418007e2a */ /* 0x000fdc000bf04000 */
        /* <DEDUP_REMOVED lines=14> */
.L_x_63:
[----:B------:R-:W-:Y:S05]  /*1eb0*/  BSYNC.RECONVERGENT B1 ;  /* 0x0000000000017941 */ /* 0x000fea0003800200 */
.L_x_62:
[----:B------:R-:W-:Y:S01]  /*1ec0*/  MOV R6, 0x55555555 ;  /* 0x5555555500067802 */ /* 0x000fe20000000f00 */
[----:B------:R-:W-:Y:S01]  /*1ed0*/  IMAD.MOV.U32 R7, RZ, RZ, 0x3fd55555 ;  /* 0x3fd55555ff077424 */ /* 0x000fe200078e00ff */
[----:B------:R-:W-:Y:S01]  /*1ee0*/  BSSY.RECONVERGENT B1, `(.L_x_64) ;  /* 0x000000c000017945 */ /* 0x000fe20003800200 */
[----:B------:R-:W-:-:S04]  /*1ef0*/  FSETP.NEU.AND P1, PT, R16, 1, PT ;  /* 0x3f8000001000780b */ /* 0x000fc80003f2d000 */
        /* <DEDUP_REMOVED lines=10> */
.L_x_65:
[----:B------:R-:W-:Y:S05]  /*1fa0*/  BSYNC.RECONVERGENT B1 ;  /* 0x0000000000017941 */ /* 0x000fea0003800200 */
.L_x_64:
[----:B------:R-:W-:Y:S02]  /*1fb0*/  FSEL R4, R4, RZ, P1 ;  /* 0x000000ff04047208 */ /* 0x000fe40000800000 */
[----:B------:R-:W-:Y:S01]  /*1fc0*/  FSEL R5, R5, 1.875, P1 ;  /* 0x3ff0000005057808 */ /* 0x000fe20000800000 */
[----:B------:R-:W-:Y:S06]  /*1fd0*/  BRA `(.L_x_66) ;  /* 0x0000000000147947 */ /* 0x000fec0003800000 */
.L_x_61:
[----:B------:R-:W-:Y:S01]  /*1fe0*/  IMAD.MOV.U32 R4, RZ, RZ, 0x611a7b96 ;  /* 0x611a7b96ff047424 */ /* 0x000fe200078e00ff */
[----:B------:R-:W-:Y:S01]  /*1ff0*/  UMOV UR4, 0x53f7ced9 ;  /* 0x53f7ced900047882 */ /* 0x000fe20000000000 */
[----:B------:R-:W-:Y:S01]  /*2000*/  IMAD.MOV.U32 R5, RZ, RZ, 0x3fc1a7b9 ;  /* 0x3fc1a7b9ff057424 */ /* 0x000fe200078e00ff */
[----:B------:R-:W-:-:S05]  /*2010*/  UMOV UR5, 0x401f25e3 ;  /* 0x401f25e300057882 */ /* 0x000fca0000000000 */
[----:B------:R-:W-:-:S11]  /*2020*/  DFMA R4, R24, UR4, R4 ;  /* 0x0000000418047c2b */ /* 0x000fd60008000004 */
.L_x_66:
[----:B------:R-:W-:Y:S05]  /*2030*/  BSYNC.RECONVERGENT B0 ;  /* 0x0000000000007941 */ /* 0x000fea0003800200 */
.L_x_60:
[----:B------:R-:W-:Y:S01]  /*2040*/  DADD R4, -R4, R28 ;  /* 0x0000000004047229 */ /* 0x000fe2000000011c */
[----:B------:R-:W-:Y:S01]  /*2050*/  UMOV UR4, 0x32fcac8e ;  /* 0x32fcac8e00047882 */ /* 0x000fe20000000000 */
[----:B------:R-:W-:Y:S01]  /*2060*/  UMOV UR5, 0x3f822318 ;  /* 0x3f82231800057882 */ /* 0x000fe20000000000 */
[----:B------:R-:W-:Y:S01]  /*2070*/  BSSY.RECONVERGENT B0, `(.L_x_67) ;  /* 0x000002a000007945 */ /* 0x000fe20003800200 */
[----:B------:R-:W-:-:S04]  /*2080*/  DSETP.GT.AND P0, PT, R24, UR4, PT ;  /* 0x0000000418007e2a */ /* 0x000fc8000bf04000 */
[----:B------:R-:W-:-:S06]  /*2090*/  DMUL R4, R4, 500 ;  /* 0x407f400004047828 */ /* 0x000fcc0000000000 */
[----:B------:R0:W1:Y:S04]  /*20a0*/  F2F.F32.F64 R19, R4 ;  /* 0x0000000400137310 */ /* 0x0000680000301000 */
[----:B------:R-:W-:Y:S05]  /*20b0*/  @!P0 BRA `(.L_x_68) ;  /* 0x0000000000808947 */ /* 0x000fea0003800000 */
[----:B------:R-:W-:Y:S01]  /*20c0*/  FSETP.NEU.AND P0, PT, R16, RZ, PT ;  /* 0x000000ff1000720b */ /* 0x000fe20003f0d000 */
[----:B------:R-:W-:-:S12]  /*20d0*/  BSSY.RECONVERGENT B1, `(.L_x_69) ;  /* 0x000000c000017945 */ /* 0x000fd80003800200 */
[----:B0-----:R-:W-:Y:S01]  /*20e0*/  @!P0 CS2R R4, SRZ ;  /* 0x0000000000048805 */ /* 0x001fe2000001ff00 */
[----:B------:R-:W-:Y:S06]  /*20f0*/  @!P0 BRA `(.L_x_70) ;  /* 0x0000000000248947 */ /* 0x000fec0003800000 */
[----:B------:R-:W-:Y:S01]  /*2100*/  ISETP.GE.AND P2, PT, R25, RZ, PT ;  /* 0x000000ff1900720c */ /* 0x000fe20003f46270 */
[----:B------:R-:W-:Y:S01]  /*2110*/  IMAD.MOV.U32 R12, RZ, RZ, R24 ;  /* 0x000000ffff0c7224 */ /* 0x000fe200078e0018 */
[----:B------:R-:W-:Y:S01]  /*2120*/  MOV R0, 0x2170 ;  /* 0x0000217000007802 */ /* 0x000fe20000000f00 */
[----:B------:R-:W-:Y:S02]  /*2130*/  IMAD.MOV.U32 R13, RZ, RZ, R25 ;  /* 0x000000ffff0d7224 */ /* 0x000fe400078e0019 */
[----:B------:R-:W-:Y:S02]  /*2140*/  IMAD.MOV.U32 R26, RZ, RZ, 0x55555555 ;  /* 0x55555555ff1a7424 */ /* 0x000fe400078e00ff */
[----:B------:R-:W-:-:S07]  /*2150*/  IMAD.MOV.U32 R3, RZ, RZ, 0x3fd55555 ;  /* 0x3fd55555ff037424 */ /* 0x000fce00078e00ff */
[----:B-1----:R-:W-:Y:S05]  /*2160*/  CALL.REL.NOINC `($_Z10rgb_to_labPK6uchar3P3labii$__internal_accurate_pow) ;  /* 0x0000001000747944 */ /* 0x002fea0003c00000 */
[----:B------:R-:W-:Y:S02]  /*2170*/  FSEL R4, R3, RZ, P2 ;  /* 0x000000ff03047208 */ /* 0x000fe40001000000 */
[----:B------:R-:W-:-:S07]  /*2180*/  FSEL R5, R8, -QNAN , P2 ;  /* 0xfff8000008057808 */ /* 0x000fce0001000000 */
.L_x_70:
[----:B------:R-:W-:Y:S05]  /*2190*/  BSYNC.RECONVERGENT B1 ;  /* 0x0000000000017941 */ /* 0x000fea0003800200 */
.L_x_69:
        /* <DEDUP_REMOVED lines=14> */
.L_x_72:
[----:B------:R-:W-:Y:S05]  /*2280*/  BSYNC.RECONVERGENT B1 ;  /* 0x0000000000017941 */ /* 0x000fea0003800200 */
.L_x_71:
[----:B------:R-:W-:Y:S02]  /*2290*/  FSEL R28, R4, RZ, P1 ;  /* 0x000000ff041c7208 */ /* 0x000fe40000800000 */
[----:B------:R-:W-:Y:S01]  /*22a0*/  FSEL R29, R5, 1.875, P1 ;  /* 0x3ff00000051d7808 */ /* 0x000fe20000800000 */
[----:B------:R-:W-:Y:S06]  /*22b0*/  BRA `(.L_x_73) ;  /* 0x0000000000147947 */ /* 0x000fec0003800000 */
.L_x_68:
[----:B------:R-:W-:Y:S01]  /*22c0*/  IMAD.MOV.U32 R28, RZ, RZ, 0x611a7b96 ;  /* 0x611a7b96ff1c7424 */ /* 0x000fe200078e00ff */
[----:B------:R-:W-:Y:S01]  /*22d0*/  UMOV UR4, 0x53f7ced9 ;  /* 0x53f7ced900047882 */ /* 0x000fe20000000000 */
[----:B------:R-:W-:Y:S01]  /*22e0*/  IMAD.MOV.U32 R29, RZ, RZ, 0x3fc1a7b9 ;  /* 0x3fc1a7b9ff1d7424 */ /* 0x000fe200078e00ff */
[----:B------:R-:W-:-:S05]  /*22f0*/  UMOV UR5, 0x401f25e3 ;  /* 0x401f25e300057882 */ /* 0x000fca0000000000 */
[----:B------:R-:W-:-:S11]  /*2300*/  DFMA R28, R24, UR4, R28 ;  /* 0x00000004181c7c2b */ /* 0x000fd6000800001c */
.L_x_73:
[----:B------:R-:W-:Y:S05]  /*2310*/  BSYNC.RECONVERGENT B0 ;  /* 0x0000000000007941 */ /* 0x000fea0003800200 */
.L_x_67:
[----:B------:R-:W2:Y:S01]  /*2320*/  F2F.F64.F32 R24, R17 ;  /* 0x0000001100187310 */ /* 0x000ea20000201800 */
[----:B------:R-:W-:Y:S01]  /*2330*/  UMOV UR4, 0x32fcac8e ;  /* 0x32fcac8e00047882 */ /* 0x000fe20000000000 */
[----:B------:R-:W-:Y:S01]  /*2340*/  UMOV UR5, 0x3f822318 ;  /* 0x3f82231800057882 */ /* 0x000fe20000000000 */
[----:B------:R-:W-:Y:S01]  /*2350*/  BSSY.RECONVERGENT B0, `(.L_x_74) ;  /* 0x0000028000007945 */ /* 0x000fe20003800200 */
[----:B--2---:R-:W-:-:S14]  /*2360*/  DSETP.GT.AND P0, PT, R24, UR4, PT ;  /* 0x0000000418007e2a */ /* 0x004fdc000bf04000 */
        /* <DEDUP_REMOVED lines=14> */
.L_x_77:
[----:B------:R-:W-:Y:S05]  /*2450*/  BSYNC.RECONVERGENT B1 ;  /* 0x0000000000017941 */ /* 0x000fea0003800200 */
.L_x_76:
        /* <DEDUP_REMOVED lines=14> */
.L_x_79:
[----:B------:R-:W-:Y:S05]  /*2540*/  BSYNC.RECONVERGENT B1 ;  /* 0x0000000000017941 */ /* 0x000fea0003800200 */
.L_x_78:
[----:B------:R-:W-:Y:S02]  /*2550*/  FSEL R24, R4, RZ, P1 ;  /* 0x000000ff04187208 */ /* 0x000fe40000800000 */
[----:B------:R-:W-:Y:S01]  /*2560*/  FSEL R25, R5, 1.875, P1 ;  /* 0x3ff0000005197808 */ /* 0x000fe20000800000 */
[----:B------:R-:W-:Y:S06]  /*2570*/  BRA `(.L_x_80) ;  /* 0x0000000000147947 */ /* 0x000fec0003800000 */
.L_x_75:
[----:B0-----:R-:W-:Y:S01]  /*2580*/  IMAD.MOV.U32 R4, RZ, RZ, 0x611a7b96 ;  /* 0x611a7b96ff047424 */ /* 0x001fe200078e00ff */
[----:B------:R-:W-:Y:S01]  /*2590*/  MOV R5, 0x3fc1a7b9 ;  /* 0x3fc1a7b900057802 */ /* 0x000fe20000000f00 */
[----:B------:R-:W-:Y:S01]  /*25a0*/  UMOV UR4, 0x53f7ced9 ;  /* 0x53f7ced900047882 */ /* 0x000fe20000000000 */
[----:B------:R-:W-:-:S04]  /*25b0*/  UMOV UR5, 0x401f25e3 ;  /* 0x401f25e300057882 */ /* 0x000fc80000000000 */
[----:B------:R-:W-:-:S11]  /*25c0*/  DFMA R24, R24, UR4, R4 ;  /* 0x0000000418187c2b */ /* 0x000fd60008000004 */
.L_x_80:
[----:B------:R-:W-:Y:S05]  /*25d0*/  BSYNC.RECONVERGENT B0 ;  /* 0x0000000000007941 */ /* 0x000fea0003800200 */
.L_x_74:
[----:B------:R-:W-:Y:S01]  /*25e0*/  DADD R8, -R24, R28 ;  /* 0x0000000018087229 */ /* 0x000fe2000000011c */
[----:B------:R-:W-:Y:S01]  /*25f0*/  MOV R0, 0x28 ;  /* 0x0000002800007802 */ /* 0x000fe20000000f00 */
[----:B------:R-:W0:Y:S01]  /*2600*/  LDCU.64 UR4, c[0x4][0x20] ;  /* 0x01000400ff0477ac */ /* 0x000e220008000a00 */
[----:B------:R-:W-:Y:S02]  /*2610*/  CS2R R6, SRZ ;  /* 0x0000000000067805 */ /* 0x000fe4000001ff00 */
[----:B------:R2:W3:Y:S03]  /*2620*/  LDC.64 R10, c[0x4][R0] ;  /* 0x01000000000a7b82 */ /* 0x0004e60000000a00 */
[----:B------:R-:W-:-:S06]  /*2630*/  DMUL R8, R8, 200 ;  /* 0x4069000008087828 */ /* 0x000fcc0000000000 */
[----:B------:R2:W4:Y:S01]  /*2640*/  F2F.F32.F64 R17, R8 ;  /* 0x0000000800117310 */ /* 0x0005220000301000 */
[----:B0-----:R-:W-:Y:S02]  /*2650*/  IMAD.U32 R4, RZ, RZ, UR4 ;  /* 0x00000004ff047e24 */ /* 0x001fe4000f8e00ff */
[----:B------:R-:W-:-:S07]  /*2660*/  IMAD.U32 R5, RZ, RZ, UR5 ;  /* 0x00000005ff057e24 */ /* 0x000fce000f8e00ff */
[----:B------:R-:W-:-:S07]  /*2670*/  LEPC R20, `(.L_x_81) ;  /* 0x000000001014794e */ /* 0x000fce0000000000 */
[----:B-1234-:R-:W-:Y:S05]  /*2680*/  CALL.ABS.NOINC R10 ;  /* 0x000000000a007343 */ /* 0x01efea0003c00000 */
.L_x_81:
[----:B------:R-:W0:Y:S02]  /*2690*/  LDC.64 R4, c[0x0][0x388] ;  /* 0x0000e200ff047b82 */ /* 0x000e240000000a00 */
[----:B0-----:R-:W-:-:S05]  /*26a0*/  IMAD.WIDE R2, R2, 0xc, R4 ;  /* 0x0000000c02027825 */ /* 0x001fca00078e0204 */
[----:B------:R-:W-:Y:S04]  /*26b0*/  STG.E desc[UR36][R2.64], R18 ;  /* 0x0000001202007986 */ /* 0x000fe8000c101924 */
[----:B------:R-:W-:Y:S04]  /*26c0*/  STG.E desc[UR36][R2.64+0x4], R19 ;  /* 0x0000041302007986 */ /* 0x000fe8000c101924 */
[----:B------:R-:W-:Y:S01]  /*26d0*/  STG.E desc[UR36][R2.64+0x8], R17 ;  /* 0x0000081102007986 */ /* 0x000fe2000c101924 */
[----:B------:R-:W-:Y:S05]  /*26e0*/  EXIT ;  /* 0x000000000000794d */ /* 0x000fea0003800000 */
        .weak           $__internal_0_$__cuda_sm20_div_rn_f64_full
        .type           $__internal_0_$__cuda_sm20_div_rn_f64_full,@function
        .size           $__internal_0_$__cuda_sm20_div_rn_f64_full,($__internal_1_$__cuda_sm3x_div_rn_noftz_f32_slowpath - $__internal_0_$__cuda_sm20_div_rn_f64_full)
$__internal_0_$__cuda_sm20_div_rn_f64_full:
[C---:B------:R-:W-:Y:S01]  /*26f0*/  FSETP.GEU.AND P0, PT, |R7|.reuse, 1.469367938527859385e-39, PT ;  /* 0x001000000700780b */ /* 0x040fe20003f0e200 */
[----:B------:R-:W-:Y:S01]  /*2700*/  IMAD.MOV.U32 R12, RZ, RZ, 0x1 ;  /* 0x00000001ff0c7424 */ /* 0x000fe200078e00ff */
[----:B------:R-:W-:Y:S01]  /*2710*/  LOP3.LUT R4, R7, 0x800fffff, RZ, 0xc0, !PT ;  /* 0x800fffff07047812 */ /* 0x000fe200078ec0ff */
[----:B------:R-:W-:Y:S01]  /*2720*/  BSSY.RECONVERGENT B2, `(.L_x_82) ;  /* 0x0000054000027945 */ /* 0x000fe20003800200 */
[C---:B------:R-:W-:Y:S02]  /*2730*/  FSETP.GEU.AND P2, PT, |R9|.reuse, 1.469367938527859385e-39, PT ;  /* 0x001000000900780b */ /* 0x040fe40003f4e200 */
[----:B------:R-:W-:Y:S01]  /*2740*/  LOP3.LUT R5, R4, 0x3ff00000, RZ, 0xfc, !PT ;  /* 0x3ff0000004057812 */ /* 0x000fe200078efcff */
[----:B------:R-:W-:Y:S01]  /*2750*/  IMAD.MOV.U32 R4, RZ, RZ, R6 ;  /* 0x000000ffff047224 */ /* 0x000fe200078e0006 */
[----:B------:R-:W-:Y:S02]  /*2760*/  LOP3.LUT R3, R9, 0x7ff00000, RZ, 0xc0, !PT ;  /* 0x7ff0000009037812 */ /* 0x000fe400078ec0ff */
[----:B------:R-:W-:-:S03]  /*2770*/  LOP3.LUT R24, R7, 0x7ff00000, RZ, 0xc0, !PT ;  /* 0x7ff0000007187812 */ /* 0x000fc600078ec0ff */
[----:B------:R-:W-:Y:S01]  /*2780*/  @!P0 DMUL R4, R6, 8.98846567431157953865e+307 ;  /* 0x7fe0000006048828 */ /* 0x000fe20000000000 */
[----:B------:R-:W-:Y:S01]  /*2790*/  ISETP.GE.U32.AND P1, PT, R3, R24, PT ;  /* 0x000000180300720c */ /* 0x000fe20003f26070 */
[----:B------:R-:W-:Y:S02]  /*27a0*/  IMAD.MOV.U32 R25, RZ, RZ, R3 ;  /* 0x000000ffff197224 */ /* 0x000fe400078e0003 */
[----:B------:R-:W-:Y:S01]  /*27b0*/  @!P2 LOP3.LUT R14, R7, 0x7ff00000, RZ, 0xc0, !PT ;  /* 0x7ff00000070ea812 */ /* 0x000fe200078ec0ff */
[----:B------:R-:W-:Y:S01]  /*27c0*/  @!P2 IMAD.MOV.U32 R20, RZ, RZ, RZ ;  /* 0x000000ffff14a224 */ /* 0x000fe200078e00ff */
[----:B------:R-:W0:Y:S02]  /*27d0*/  MUFU.RCP64H R13, R5 ;  /* 0x00000005000d7308 */ /* 0x000e240000001800 */
[----:B------:R-:W-:Y:S01]  /*27e0*/  @!P2 ISETP.GE.U32.AND P3, PT, R3, R14, PT ;  /* 0x0000000e0300a20c */ /* 0x000fe20003f66070 */
[----:B------:R-:W-:Y:S01]  /*27f0*/  IMAD.MOV.U32 R14, RZ, RZ, 0x1ca00000 ;  /* 0x1ca00000ff0e7424 */ /* 0x000fe200078e00ff */
[----:B------:R-:W-:-:S04]  /*2800*/  @!P0 LOP3.LUT R24, R5, 0x7ff00000, RZ, 0xc0, !PT ;  /* 0x7ff0000005188812 */ /* 0x000fc800078ec0ff */
[----:B------:R-:W-:Y:S01]  /*2810*/  @!P2 SEL R15, R14, 0x63400000, !P3 ;  /* 0x634000000e0fa807 */ /* 0x000fe20005800000 */
[----:B------:R-:W-:-:S03]  /*2820*/  VIADD R26, R24, 0xffffffff ;  /* 0xffffffff181a7836 */ /* 0x000fc60000000000 */
[----:B------:R-:W-:-:S04]  /*2830*/  @!P2 LOP3.LUT R15, R15, 0x80000000, R9, 0xf8, !PT ;  /* 0x800000000f0fa812 */ /* 0x000fc800078ef809 */
[----:B------:R-:W-:Y:S01]  /*2840*/  @!P2 LOP3.LUT R21, R15, 0x100000, RZ, 0xfc, !PT ;  /* 0x001000000f15a812 */ /* 0x000fe200078efcff */
[----:B0-----:R-:W-:-:S08]  /*2850*/  DFMA R10, R12, -R4, 1 ;  /* 0x3ff000000c0a742b */ /* 0x001fd00000000804 */
[----:B------:R-:W-:-:S08]  /*2860*/  DFMA R10, R10, R10, R10 ;  /* 0x0000000a0a0a722b */ /* 0x000fd0000000000a */
[----:B------:R-:W-:Y:S01]  /*2870*/  DFMA R12, R12, R10, R12 ;  /* 0x0000000a0c0c722b */ /* 0x000fe2000000000c */
[----:B------:R-:W-:Y:S01]  /*2880*/  SEL R11, R14, 0x63400000, !P1 ;  /* 0x634000000e0b7807 */ /* 0x000fe20004800000 */
[----:B------:R-:W-:-:S03]  /*2890*/  IMAD.MOV.U32 R10, RZ, RZ, R8 ;  /* 0x000000ffff0a7224 */ /* 0x000fc600078e0008 */
[----:B------:R-:W-:-:S03]  /*28a0*/  LOP3.LUT R11, R11, 0x800fffff, R9, 0xf8, !PT ;  /* 0x800fffff0b0b7812 */ /* 0x000fc600078ef809 */
[----:B------:R-:W-:-:S03]  /*28b0*/  DFMA R22, R12, -R4, 1 ;  /* 0x3ff000000c16742b */ /* 0x000fc60000000804 */
[----:B------:R-:W-:-:S05]  /*28c0*/  @!P2 DFMA R10, R10, 2, -R20 ;  /* 0x400000000a0aa82b */ /* 0x000fca0000000814 */
[----:B------:R-:W-:-:S05]  /*28d0*/  DFMA R12, R12, R22, R12 ;  /* 0x000000160c0c722b */ /* 0x000fca000000000c */
[----:B------:R-:W-:-:S03]  /*28e0*/  @!P2 LOP3.LUT R25, R11, 0x7ff00000, RZ, 0xc0, !PT ;  /* 0x7ff000000b19a812 */ /* 0x000fc600078ec0ff */
[----:B------:R-:W-:Y:S02]  /*28f0*/  DMUL R20, R12, R10 ;  /* 0x0000000a0c147228 */ /* 0x000fe40000000000 */
[----:B------:R-:W-:-:S05]  /*2900*/  VIADD R15, R25, 0xffffffff ;  /* 0xffffffff190f7836 */ /* 0x000fca0000000000 */
[----:B------:R-:W-:Y:S01]  /*2910*/  ISETP.GT.U32.AND P0, PT, R15, 0x7feffffe, PT ;  /* 0x7feffffe0f00780c */ /* 0x000fe20003f04070 */
[----:B------:R-:W-:-:S03]  /*2920*/  DFMA R22, R20, -R4, R10 ;  /* 0x800000041416722b */ /* 0x000fc6000000000a */
[----:B------:R-:W-:-:S05]  /*2930*/  ISETP.GT.U32.OR P0, PT, R26, 0x7feffffe, P0 ;  /* 0x7feffffe1a00780c */ /* 0x000fca0000704470 */
[----:B------:R-:W-:-:S08]  /*2940*/  DFMA R12, R12, R22, R20 ;  /* 0x000000160c0c722b */ /* 0x000fd00000000014 */
[----:B------:R-:W-:Y:S05]  /*2950*/  @P0 BRA `(.L_x_83) ;  /* 0x00000000006c0947 */ /* 0x000fea0003800000 */
[----:B------:R-:W-:-:S04]  /*2960*/  LOP3.LUT R20, R7, 0x7ff00000, RZ, 0xc0, !PT ;  /* 0x7ff0000007147812 */ /* 0x000fc800078ec0ff */
[CC--:B------:R-:W-:Y:S02]  /*2970*/  VIADDMNMX R8, R3.reuse, -R20.reuse, 0xb9600000, !PT ;  /* 0xb960000003087446 */ /* 0x0c0fe40007800914 */
[----:B------:R-:W-:Y:S02]  /*2980*/  ISETP.GE.U32.AND P0, PT, R3, R20, PT ;  /* 0x000000140300720c */ /* 0x000fe40003f06070 */
[----:B------:R-:W-:Y:S02]  /*2990*/  VIMNMX R8, PT, PT, R8, 0x46a00000, PT ;  /* 0x46a0000008087848 */ /* 0x000fe40003fe0100 */
[----:B------:R-:W-:-:S05]  /*29a0*/  SEL R3, R14, 0x63400000, !P0 ;  /* 0x634000000e037807 */ /* 0x000fca0004000000 */
[----:B------:R-:W-:Y:S02]  /*29b0*/  IMAD.IADD R3, R8, 0x1, -R3 ;  /* 0x0000000108037824 */ /* 0x000fe400078e0a03 */
[----:B------:R-:W-:Y:S02]  /*29c0*/  IMAD.MOV.U32 R8, RZ, RZ, RZ ;  /* 0x000000ffff087224 */ /* 0x000fe400078e00ff */
[----:B------:R-:W-:-:S06]  /*29d0*/  VIADD R9, R3, 0x7fe00000 ;  /* 0x7fe0000003097836 */ /* 0x000fcc0000000000 */
[----:B------:R-:W-:-:S10]  /*29e0*/  DMUL R14, R12, R8 ;  /* 0x000000080c0e7228 */ /* 0x000fd40000000000 */
[----:B------:R-:W-:-:S13]  /*29f0*/  FSETP.GTU.AND P0, PT, |R15|, 1.469367938527859385e-39, PT ;  /* 0x001000000f00780b */ /* 0x000fda0003f0c200 */
[----:B------:R-:W-:Y:S05]  /*2a00*/  @P0 BRA `(.L_x_84) ;  /* 0x0000000000940947 */ /* 0x000fea0003800000 */
[----:B------:R-:W-:Y:S01]  /*2a10*/  DFMA R4, R12, -R4, R10 ;  /* 0x800000040c04722b */ /* 0x000fe2000000000a */
[----:B------:R-:W-:-:S09]  /*2a20*/  IMAD.MOV.U32 R8, RZ, RZ, RZ ;  /* 0x000000ffff087224 */ /* 0x000fd200078e00ff */
[C---:B------:R-:W-:Y:S02]  /*2a30*/  FSETP.NEU.AND P0, PT, R5.reuse, RZ, PT ;  /* 0x000000ff0500720b */ /* 0x040fe40003f0d000 */
[----:B------:R-:W-:-:S04]  /*2a40*/  LOP3.LUT R7, R5, 0x80000000, R7, 0x48, !PT ;  /* 0x8000000005077812 */ /* 0x000fc800078e4807 */
[----:B------:R-:W-:-:S07]  /*2a50*/  LOP3.LUT R9, R7, R9, RZ, 0xfc, !PT ;  /* 0x0000000907097212 */ /* 0x000fce00078efcff */
[----:B------:R-:W-:Y:S05]  /*2a60*/  @!P0 BRA `(.L_x_84) ;  /* 0x00000000007c8947 */ /* 0x000fea0003800000 */
[----:B------:R-:W-:Y:S01]  /*2a70*/  IMAD.MOV R5, RZ, RZ, -R3 ;  /* 0x000000ffff057224 */ /* 0x000fe200078e0a03 */
[----:B------:R-:W-:Y:S01]  /*2a80*/  DMUL.RP R8, R12, R8 ;  /* 0x000000080c087228 */ /* 0x000fe20000008000 */
[----:B------:R-:W-:Y:S01]  /*2a90*/  IMAD.MOV.U32 R4, RZ, RZ, RZ ;  /* 0x000000ffff047224 */ /* 0x000fe200078e00ff */
[----:B------:R-:W-:-:S05]  /*2aa0*/  IADD3 R3, PT, PT, -R3, -0x43300000, RZ ;  /* 0xbcd0000003037810 */ /* 0x000fca0007ffe1ff */
[----:B------:R-:W-:-:S03]  /*2ab0*/  DFMA R4, R14, -R4, R12 ;  /* 0x800000040e04722b */ /* 0x000fc6000000000c */
[----:B------:R-:W-:-:S07]  /*2ac0*/  LOP3.LUT R7, R9, R7, RZ, 0x3c, !PT ;  /* 0x0000000709077212 */ /* 0x000fce00078e3cff */
[----:B------:R-:W-:-:S04]  /*2ad0*/  FSETP.NEU.AND P0, PT, |R5|, R3, PT ;  /* 0x000000030500720b */ /* 0x000fc80003f0d200 */
[----:B------:R-:W-:Y:S02]  /*2ae0*/  FSEL R14, R8, R14, !P0 ;  /* 0x0000000e080e7208 */ /* 0x000fe40004000000 */
[----:B------:R-:W-:Y:S01]  /*2af0*/  FSEL R15, R7, R15, !P0 ;  /* 0x0000000f070f7208 */ /* 0x000fe20004000000 */
[----:B------:R-:W-:Y:S06]  /*2b00*/  BRA `(.L_x_84) ;  /* 0x0000000000547947 */ /* 0x000fec0003800000 */
.L_x_83:
[----:B------:R-:W-:-:S14]  /*2b10*/  DSETP.NAN.AND P0, PT, R8, R8, PT ;  /* 0x000000080800722a */ /* 0x000fdc0003f08000 */
[----:B------:R-:W-:Y:S05]  /*2b20*/  @P0 BRA `(.L_x_85) ;  /* 0x0000000000440947 */ /* 0x000fea0003800000 */
[----:B------:R-:W-:-:S14]  /*2b30*/  DSETP.NAN.AND P0, PT, R6, R6, PT ;  /* 0x000000060600722a */ /* 0x000fdc0003f08000 */
[----:B------:R-:W-:Y:S05]  /*2b40*/  @P0 BRA `(.L_x_86) ;  /* 0x0000000000300947 */ /* 0x000fea0003800000 */
[----:B------:R-:W-:Y:S01]  /*2b50*/  ISETP.NE.AND P0, PT, R25, R24, PT ;  /* 0x000000181900720c */ /* 0x000fe20003f05270 */
[----:B------:R-:W-:Y:S02]  /*2b60*/  IMAD.MOV.U32 R14, RZ, RZ, 0x0 ;  /* 0x00000000ff0e7424 */ /* 0x000fe400078e00ff */
[----:B------:R-:W-:-:S10]  /*2b70*/  IMAD.MOV.U32 R15, RZ, RZ, -0x80000 ;  /* 0xfff80000ff0f7424 */ /* 0x000fd400078e00ff */
[----:B------:R-:W-:Y:S05]  /*2b80*/  @!P0 BRA `(.L_x_84) ;  /* 0x0000000000348947 */ /* 0x000fea0003800000 */
[----:B------:R-:W-:Y:S02]  /*2b90*/  ISETP.NE.AND P0, PT, R25, 0x7ff00000, PT ;  /* 0x7ff000001900780c */ /* 0x000fe40003f05270 */
[----:B------:R-:W-:Y:S02]  /*2ba0*/  LOP3.LUT R15, R9, 0x80000000, R7, 0x48, !PT ;  /* 0x80000000090f7812 */ /* 0x000fe400078e4807 */
[----:B------:R-:W-:-:S13]  /*2bb0*/  ISETP.EQ.OR P0, PT, R24, RZ, !P0 ;  /* 0x000000ff1800720c */ /* 0x000fda0004702670 */
[----:B------:R-:W-:Y:S01]  /*2bc0*/  @P0 LOP3.LUT R3, R15, 0x7ff00000, RZ, 0xfc, !PT ;  /* 0x7ff000000f030812 */ /* 0x000fe200078efcff */
[----:B------:R-:W-:Y:S02]  /*2bd0*/  @!P0 IMAD.MOV.U32 R14, RZ, RZ, RZ ;  /* 0x000000ffff0e8224 */ /* 0x000fe400078e00ff */
[----:B------:R-:W-:Y:S02]  /*2be0*/  @P0 IMAD.MOV.U32 R14, RZ, RZ, RZ ;  /* 0x000000ffff0e0224 */ /* 0x000fe400078e00ff */
[----:B------:R-:W-:Y:S01]  /*2bf0*/  @P0 IMAD.MOV.U32 R15, RZ, RZ, R3 ;  /* 0x000000ffff0f0224 */ /* 0x000fe200078e0003 */
[----:B------:R-:W-:Y:S06]  /*2c00*/  BRA `(.L_x_84) ;  /* 0x0000000000147947 */ /* 0x000fec0003800000 */
.L_x_86:
[----:B------:R-:W-:Y:S01]  /*2c10*/  LOP3.LUT R15, R7, 0x80000, RZ, 0xfc, !PT ;  /* 0x00080000070f7812 */ /* 0x000fe200078efcff */
[----:B------:R-:W-:Y:S01]  /*2c20*/  IMAD.MOV.U32 R14, RZ, RZ, R6 ;  /* 0x000000ffff0e7224 */ /* 0x000fe200078e0006 */
[----:B------:R-:W-:Y:S06]  /*2c30*/  BRA `(.L_x_84) ;  /* 0x0000000000087947 */ /* 0x000fec0003800000 */
.L_x_85:
[----:B------:R-:W-:Y:S01]  /*2c40*/  LOP3.LUT R15, R9, 0x80000, RZ, 0xfc, !PT ;  /* 0x00080000090f7812 */ /* 0x000fe200078efcff */
[----:B------:R-:W-:-:S07]  /*2c50*/  IMAD.MOV.U32 R14, RZ, RZ, R8 ;  /* 0x000000ffff0e7224 */ /* 0x000fce00078e0008 */
.L_x_84:
[----:B------:R-:W-:Y:S05]  /*2c60*/  BSYNC.RECONVERGENT B2 ;  /* 0x0000000000027941 */ /* 0x000fea0003800200 */
.L_x_82:
[----:B------:R-:W-:Y:S01]  /*2c70*/  IMAD.MOV.U32 R4, RZ, RZ, R0 ;  /* 0x000000ffff047224 */ /* 0x000fe200078e0000 */
[----:B------:R-:W-:Y:S01]  /*2c80*/  MOV R25, R15 ;  /* 0x0000000f00197202 */ /* 0x000fe20000000f00 */
[----:B------:R-:W-:Y:S02]  /*2c90*/  IMAD.MOV.U32 R5, RZ, RZ, 0x0 ;  /* 0x00000000ff057424 */ /* 0x000fe400078e00ff */
[----:B------:R-:W-:Y:S02]  /*2ca0*/  IMAD.MOV.U32 R24, RZ, RZ, R14 ;  /* 0x000000ffff187224 */ /* 0x000fe400078e000e */
[----:B------:R-:W-:Y:S05]  /*2cb0*/  RET.REL.NODEC R4 `(_Z10rgb_to_labPK6uchar3P3labii) ;  /* 0xffffffd004d07950 */ /* 0x000fea0003c3ffff */
        .weak           $__internal_1_$__cuda_sm3x_div_rn_noftz_f32_slowpath
        .type           $__internal_1_$__cuda_sm3x_div_rn_noftz_f32_slowpath,@function
        .size           $__internal_1_$__cuda_sm3x_div_rn_noftz_f32_slowpath,($_Z10rgb_to_labPK6uchar3P3labii$__internal_accurate_pow - $__internal_1_$__cuda_sm3x_div_rn_noftz_f32_slowpath)
$__internal_1_$__cuda_sm3x_div_rn_noftz_f32_slowpath:
[----:B------:R-:W-:Y:S01]  /*2cc0*/  SHF.R.U32.HI R5, RZ, 0x17, R16 ;  /* 0x00000017ff057819 */ /* 0x000fe20000011610 */
[----:B------:R-:W-:Y:S01]  /*2cd0*/  BSSY.RECONVERGENT B1, `(.L_x_87) ;  /* 0x0000064000017945 */ /* 0x000fe20003800200 */
[----:B------:R-:W-:Y:S01]  /*2ce0*/  SHF.R.U32.HI R0, RZ, 0x17, R17 ;  /* 0x00000017ff007819 */ /* 0x000fe20000011611 */
[----:B------:R-:W-:Y:S01]  /*2cf0*/  IMAD.MOV.U32 R8, RZ, RZ, 0x437f0000 ;  /* 0x437f0000ff087424 */ /* 0x000fe200078e00ff */
[----:B------:R-:W-:Y:S02]  /*2d00*/  LOP3.LUT R5, R5, 0xff, RZ, 0xc0, !PT ;  /* 0x000000ff05057812 */ /* 0x000fe400078ec0ff */
[----:B------:R-:W-:-:S03]  /*2d10*/  LOP3.LUT R12, R0, 0xff, RZ, 0xc0, !PT ;  /* 0x000000ff000c7812 */ /* 0x000fc600078ec0ff */
[----:B------:R-:W-:Y:S02]  /*2d20*/  VIADD R9, R5, 0xffffffff ;  /* 0xffffffff05097836 */ /* 0x000fe40000000000 */
[----:B------:R-:W-:-:S03]  /*2d30*/  VIADD R10, R12, 0xffffffff ;  /* 0xffffffff0c0a7836 */ /* 0x000fc60000000000 */
[----:B------:R-:W-:-:S04]  /*2d40*/  ISETP.GT.U32.AND P0, PT, R9, 0xfd, PT ;  /* 0x000000fd0900780c */ /* 0x000fc80003f04070 */
[----:B------:R-:W-:-:S13]  /*2d50*/  ISETP.GT.U32.OR P0, PT, R10, 0xfd, P0 ;  /* 0x000000fd0a00780c */ /* 0x000fda0000704470 */
[----:B------:R-:W-:Y:S01]  /*2d60*/  @!P0 IMAD.MOV.U32 R7, RZ, RZ, RZ ;  /* 0x000000ffff078224 */ /* 0x000fe200078e00ff */
[----:B------:R-:W-:Y:S06]  /*2d70*/  @!P0 BRA `(.L_x_88) ;  /* 0x0000000000608947 */ /* 0x000fec0003800000 */
[----:B------:R-:W-:Y:S01]  /*2d80*/  IMAD.MOV.U32 R0, RZ, RZ, 0x437f0000 ;  /* 0x437f0000ff007424 */ /* 0x000fe200078e00ff */
[----:B------:R-:W-:-:S04]  /*2d90*/  FSETP.GTU.FTZ.AND P0, PT, |R17|, +INF , PT ;  /* 0x7f8000001100780b */ /* 0x000fc80003f1c200 */
[----:B------:R-:W-:-:S04]  /*2da0*/  FSETP.GTU.FTZ.AND P1, PT, |R0|, +INF , PT ;  /* 0x7f8000000000780b */ /* 0x000fc80003f3c200 */
[----:B------:R-:W-:-:S13]  /*2db0*/  PLOP3.LUT P0, PT, P0, P1, PT, 0xf8, 0x8f ;  /* 0x00000000008f781c */ /* 0x000fda0000703f70 */
[----:B------:R-:W-:Y:S05]  /*2dc0*/  @P0 BRA `(.L_x_89) ;  /* 0x00000004004c0947 */ /* 0x000fea0003800000 */
[----:B------:R-:W-:-:S13]  /*2dd0*/  LOP3.LUT P0, RZ, R8, 0x7fffffff, R17, 0xc8, !PT ;  /* 0x7fffffff08ff7812 */ /* 0x000fda000780c811 */
[----:B------:R-:W-:Y:S05]  /*2de0*/  @!P0 BRA `(.L_x_90) ;  /* 0x00000004003c8947 */ /* 0x000fea0003800000 */
[C---:B------:R-:W-:Y:S02]  /*2df0*/  FSETP.NEU.FTZ.AND P1, PT, |R17|.reuse, +INF , PT ;  /* 0x7f8000001100780b */ /* 0x040fe40003f3d200 */
[----:B------:R-:W-:Y:S02]  /*2e00*/  FSETP.NEU.FTZ.AND P0, PT, |R0|, +INF , PT ;  /* 0x7f8000000000780b */ /* 0x000fe40003f1d200 */
[----:B------:R-:W-:-:S11]  /*2e10*/  FSETP.NEU.FTZ.AND P2, PT, |R17|, +INF , PT ;  /* 0x7f8000001100780b */ /* 0x000fd60003f5d200 */
[----:B------:R-:W-:Y:S05]  /*2e20*/  @!P0 BRA !P1, `(.L_x_90) ;  /* 0x00000004002c8947 */ /* 0x000fea0004800000 */
[----:B------:R-:W-:-:S04]  /*2e30*/  LOP3.LUT P1, RZ, R17, 0x7fffffff, RZ, 0xc0, !PT ;  /* 0x7fffffff11ff7812 */ /* 0x000fc8000782c0ff */
[----:B------:R-:W-:-:S13]  /*2e40*/  PLOP3.LUT P0, PT, P0, P1, PT, 0x2f, 0xf2 ;  /* 0x0000000000f2781c */ /* 0x000fda0000702577 */
[----:B------:R-:W-:Y:S05]  /*2e50*/  @P0 BRA `(.L_x_91) ;  /* 0x0000000400180947 */ /* 0x000fea0003800000 */
[----:B------:R-:W-:-:S04]  /*2e60*/  LOP3.LUT P0, RZ, R8, 0x7fffffff, RZ, 0xc0, !PT ;  /* 0x7fffffff08ff7812 */ /* 0x000fc8000780c0ff */
[----:B------:R-:W-:-:S13]  /*2e70*/  PLOP3.LUT P0, PT, P2, P0, PT, 0x2f, 0xf2 ;  /* 0x0000000000f2781c */ /* 0x000fda0001700577 */
[----:B------:R-:W-:Y:S05]  /*2e80*/  @P0 BRA `(.L_x_92) ;  /* 0x0000000400000947 */ /* 0x000fea0003800000 */
[----:B------:R-:W-:Y:S02]  /*2e90*/  ISETP.GE.AND P0, PT, R10, RZ, PT ;  /* 0x000000ff0a00720c */ /* 0x000fe40003f06270 */
[----:B------:R-:W-:-:S11]  /*2ea0*/  ISETP.GE.AND P1, PT, R9, RZ, PT ;  /* 0x000000ff0900720c */ /* 0x000fd60003f26270 */
[----:B------:R-:W-:Y:S02]  /*2eb0*/  @P0 IMAD.MOV.U32 R7, RZ, RZ, RZ ;  /* 0x000000ffff070224 */ /* 0x000fe400078e00ff */
[----:B------:R-:W-:Y:S01]  /*2ec0*/  @!P0 FFMA R17, R17, 1.84467440737095516160e+19, RZ ;  /* 0x5f80000011118823 */ /* 0x000fe200000000ff */
[----:B------:R-:W-:Y:S02]  /*2ed0*/  @!P0 IMAD.MOV.U32 R7, RZ, RZ, -0x40 ;  /* 0xffffffc0ff078424 */ /* 0x000fe400078e00ff */
[----:B------:R-:W-:Y:S02]  /*2ee0*/  @!P1 FFMA R8, R0, 1.84467440737095516160e+19, RZ ;  /* 0x5f80000000089823 */ /* 0x000fe400000000ff */
[----:B------:R-:W-:-:S07]  /*2ef0*/  @!P1 VIADD R7, R7, 0x40 ;  /* 0x0000004007079836 */ /* 0x000fce0000000000 */
.L_x_88:
[----:B------:R-:W-:Y:S01]  /*2f00*/  LEA R9, R5, 0xc0800000, 0x17 ;  /* 0xc080000005097811 */ /* 0x000fe200078eb8ff */
[----:B------:R-:W-:Y:S04]  /*2f10*/  BSSY.RECONVERGENT B2, `(.L_x_93) ;  /* 0x0000036000027945 */ /* 0x000fe80003800200 */
[----:B------:R-:W-:Y:S02]  /*2f20*/  IMAD.IADD R9, R8, 0x1, -R9 ;  /* 0x0000000108097824 */ /* 0x000fe400078e0a09 */
[----:B------:R-:W-:Y:S02]  /*2f30*/  VIADD R8, R12, 0xffffff81 ;  /* 0xffffff810c087836 */ /* 0x000fe40000000000 */
[----:B------:R-:W0:Y:S01]  /*2f40*/  MUFU.RCP R10, R9 ;  /* 0x00000009000a7308 */ /* 0x000e220000001000 */
[----:B------:R-:W-:Y:S01]  /*2f50*/  FADD.FTZ R11, -R9, -RZ ;  /* 0x800000ff090b7221 */ /* 0x000fe20000010100 */
[C---:B------:R-:W-:Y:S01]  /*2f60*/  IMAD R0, R8.reuse, -0x800000, R17 ;  /* 0xff80000008007824 */ /* 0x040fe200078e0211 */
[----:B------:R-:W-:-:S05]  /*2f70*/  IADD3 R8, PT, PT, R8, 0x7f, -R5 ;  /* 0x0000007f08087810 */ /* 0x000fca0007ffe805 */
[----:B------:R-:W-:Y:S02]  /*2f80*/  IMAD.IADD R7, R8, 0x1, R7 ;  /* 0x0000000108077824 */ /* 0x000fe400078e0207 */
[----:B0-----:R-:W-:-:S04]  /*2f90*/  FFMA R13, R10, R11, 1 ;  /* 0x3f8000000a0d7423 */ /* 0x001fc8000000000b */
[----:B------:R-:W-:-:S04]  /*2fa0*/  FFMA R15, R10, R13, R10 ;  /* 0x0000000d0a0f7223 */ /* 0x000fc8000000000a */
[----:B------:R-:W-:-:S04]  /*2fb0*/  FFMA R10, R0, R15, RZ ;  /* 0x0000000f000a7223 */ /* 0x000fc800000000ff */
[----:B------:R-:W-:-:S04]  /*2fc0*/  FFMA R13, R11, R10, R0 ;  /* 0x0000000a0b0d7223 */ /* 0x000fc80000000000 */
[----:B------:R-:W-:-:S04]  /*2fd0*/  FFMA R12, R15, R13, R10 ;  /* 0x0000000d0f0c7223 */ /* 0x000fc8000000000a */
[----:B------:R-:W-:-:S04]  /*2fe0*/  FFMA R11, R11, R12, R0 ;  /* 0x0000000c0b0b7223 */ /* 0x000fc80000000000 */
[----:B------:R-:W-:-:S05]  /*2ff0*/  FFMA R10, R15, R11, R12 ;  /* 0x0000000b0f0a7223 */ /* 0x000fca000000000c */
[----:B------:R-:W-:-:S04]  /*3000*/  SHF.R.U32.HI R0, RZ, 0x17, R10 ;  /* 0x00000017ff007819 */ /* 0x000fc8000001160a */
[----:B------:R-:W-:-:S05]  /*3010*/  LOP3.LUT R0, R0, 0xff, RZ, 0xc0, !PT ;  /* 0x000000ff00007812 */ /* 0x000fca00078ec0ff */
[----:B------:R-:W-:-:S04]  /*3020*/  IMAD.IADD R9, R0, 0x1, R7 ;  /* 0x0000000100097824 */ /* 0x000fc800078e0207 */
[----:B------:R-:W-:-:S05]  /*3030*/  VIADD R0, R9, 0xffffffff ;  /* 0xffffffff09007836 */ /* 0x000fca0000000000 */
[----:B------:R-:W-:-:S13]  /*3040*/  ISETP.GE.U32.AND P0, PT, R0, 0xfe, PT ;  /* 0x000000fe0000780c */ /* 0x000fda0003f06070 */
[----:B------:R-:W-:Y:S05]  /*3050*/  @!P0 BRA `(.L_x_94) ;  /* 0x0000000000808947 */ /* 0x000fea0003800000 */
[----:B------:R-:W-:-:S13]  /*3060*/  ISETP.GT.AND P0, PT, R9, 0xfe, PT ;  /* 0x000000fe0900780c */ /* 0x000fda0003f04270 */
[----:B------:R-:W-:Y:S05]  /*3070*/  @P0 BRA `(.L_x_95) ;  /* 0x00000000006c0947 */ /* 0x000fea0003800000 */
[----:B------:R-:W-:-:S13]  /*3080*/  ISETP.GE.AND P0, PT, R9, 0x1, PT ;  /* 0x000000010900780c */ /* 0x000fda0003f06270 */
[----:B------:R-:W-:Y:S05]  /*3090*/  @P0 BRA `(.L_x_96) ;  /* 0x0000000000740947 */ /* 0x000fea0003800000 */
[----:B------:R-:W-:Y:S02]  /*30a0*/  ISETP.GE.AND P0, PT, R9, -0x18, PT ;  /* 0xffffffe80900780c */ /* 0x000fe40003f06270 */
[----:B------:R-:W-:-:S11]  /*30b0*/  LOP3.LUT R10, R10, 0x80000000, RZ, 0xc0, !PT ;  /* 0x800000000a0a7812 */ /* 0x000fd600078ec0ff */
[----:B------:R-:W-:Y:S05]  /*30c0*/  @!P0 BRA `(.L_x_96) ;  /* 0x0000000000688947 */ /* 0x000fea0003800000 */
[-CC-:B------:R-:W-:Y:S01]  /*30d0*/  FFMA.RZ R0, R15, R11.reuse, R12.reuse ;  /* 0x0000000b0f007223 */ /* 0x180fe2000000c00c */
[----:B------:R-:W-:Y:S02]  /*30e0*/  VIADD R8, R9, 0x20 ;  /* 0x0000002009087836 */ /* 0x000fe40000000000 */
[-CC-:B------:R-:W-:Y:S01]  /*30f0*/  FFMA.RM R5, R15, R11.reuse, R12.reuse ;  /* 0x0000000b0f057223 */ /* 0x180fe2000000400c */
[----:B------:R-:W-:Y:S02]  /*3100*/  ISETP.NE.AND P2, PT, R9, RZ, PT ;  /* 0x000000ff0900720c */ /* 0x000fe40003f45270 */
[----:B------:R-:W-:Y:S01]  /*3110*/  LOP3.LUT R7, R0, 0x7fffff, RZ, 0xc0, !PT ;  /* 0x007fffff00077812 */ /* 0x000fe200078ec0ff */
[----:B------:R-:W-:Y:S01]  /*3120*/  FFMA.RP R0, R15, R11, R12 ;  /* 0x0000000b0f007223 */ /* 0x000fe2000000800c */
[----:B------:R-:W-:Y:S01]  /*3130*/  ISETP.NE.AND P1, PT, R9, RZ, PT ;  /* 0x000000ff0900720c */ /* 0x000fe20003f25270 */
[----:B------:R-:W-:Y:S01]  /*3140*/  IMAD.MOV R9, RZ, RZ, -R9 ;  /* 0x000000ffff097224 */ /* 0x000fe200078e0a09 */
[----:B------:R-:W-:-:S02]  /*3150*/  LOP3.LUT R7, R7, 0x800000, RZ, 0xfc, !PT ;  /* 0x0080000007077812 */ /* 0x000fc400078efcff */
[----:B------:R-:W-:Y:S02]  /*3160*/  FSETP.NEU.FTZ.AND P0, PT, R0, R5, PT ;  /* 0x000000050000720b */ /* 0x000fe40003f1d000 */
[----:B------:R-:W-:Y:S02]  /*3170*/  SHF.L.U32 R8, R7, R8, RZ ;  /* 0x0000000807087219 */ /* 0x000fe400000006ff */
[----:B------:R-:W-:Y:S02]  /*3180*/  SEL R0, R9, RZ, P2 ;  /* 0x000000ff09007207 */ /* 0x000fe40001000000 */
[----:B------:R-:W-:Y:S02]  /*3190*/  ISETP.NE.AND P1, PT, R8, RZ, P1 ;  /* 0x000000ff0800720c */ /* 0x000fe40000f25270 */
[----:B------:R-:W-:Y:S02]  /*31a0*/  SHF.R.U32.HI R0, RZ, R0, R7 ;  /* 0x00000000ff007219 */ /* 0x000fe40000011607 */
[----:B------:R-:W-:-:S02]  /*31b0*/  PLOP3.LUT P0, PT, P0, P1, PT, 0xf8, 0x8f ;  /* 0x00000000008f781c */ /* 0x000fc40000703f70 */
[----:B------:R-:W-:Y:S02]  /*31c0*/  SHF.R.U32.HI R8, RZ, 0x1, R0 ;  /* 0x00000001ff087819 */ /* 0x000fe40000011600 */
[----:B------:R-:W-:-:S04]  /*31d0*/  SEL R5, RZ, 0x1, !P0 ;  /* 0x00000001ff057807 */ /* 0x000fc80004000000 */
[----:B------:R-:W-:-:S04]  /*31e0*/  LOP3.LUT R5, R5, 0x1, R8, 0xf8, !PT ;  /* 0x0000000105057812 */ /* 0x000fc800078ef808 */
[----:B------:R-:W-:-:S05]  /*31f0*/  LOP3.LUT R5, R5, R0, RZ, 0xc0, !PT ;  /* 0x0000000005057212 */ /* 0x000fca00078ec0ff */
[----:B------:R-:W-:-:S05]  /*3200*/  IMAD.IADD R5, R8, 0x1, R5 ;  /* 0x0000000108057824 */ /* 0x000fca00078e0205 */
[----:B------:R-:W-:Y:S01]  /*3210*/  LOP3.LUT R10, R5, R10, RZ, 0xfc, !PT ;  /* 0x0000000a050a7212 */ /* 0x000fe200078efcff */
[----:B------:R-:W-:Y:S06]  /*3220*/  BRA `(.L_x_96) ;  /* 0x0000000000107947 */ /* 0x000fec0003800000 */
.L_x_95:
[----:B------:R-:W-:-:S04]  /*3230*/  LOP3.LUT R10, R10, 0x80000000, RZ, 0xc0, !PT ;  /* 0x800000000a0a7812 */ /* 0x000fc800078ec0ff */
[----:B------:R-:W-:Y:S01]  /*3240*/  LOP3.LUT R10, R10, 0x7f800000, RZ, 0xfc, !PT ;  /* 0x7f8000000a0a7812 */ /* 0x000fe200078efcff */
[----:B------:R-:W-:Y:S06]  /*3250*/  BRA `(.L_x_96) ;  /* 0x0000000000047947 */ /* 0x000fec0003800000 */
.L_x_94:
[----:B------:R-:W-:-:S07]  /*3260*/  IMAD R10, R7, 0x800000, R10 ;  /* 0x00800000070a7824 */ /* 0x000fce00078e020a */
.L_x_96:
[----:B------:R-:W-:Y:S05]  /*3270*/  BSYNC.RECONVERGENT B2 ;  /* 0x0000000000027941 */ /* 0x000fea0003800200 */
.L_x_93:
[----:B------:R-:W-:Y:S05]  /*3280*/  BRA `(.L_x_97) ;  /* 0x0000000000207947 */ /* 0x000fea0003800000 */
.L_x_92:
[----:B------:R-:W-:-:S04]  /*3290*/  LOP3.LUT R8, R8, 0x80000000, R17, 0x48, !PT ;  /* 0x8000000008087812 */ /* 0x000fc800078e4811 */
[----:B------:R-:W-:Y:S01]  /*32a0*/  LOP3.LUT R10, R8, 0x7f800000, RZ, 0xfc, !PT ;  /* 0x7f800000080a7812 */ /* 0x000fe200078efcff */
[----:B------:R-:W-:Y:S06]  /*32b0*/  BRA `(.L_x_97) ;  /* 0x0000000000147947 */ /* 0x000fec0003800000 */
.L_x_91:
[----:B------:R-:W-:Y:S01]  /*32c0*/  LOP3.LUT R10, R8, 0x80000000, R17, 0x48, !PT ;  /* 0x80000000080a7812 */ /* 0x000fe200078e4811 */
[----:B------:R-:W-:Y:S06]  /*32d0*/  BRA `(.L_x_97) ;  /* 0x00000000000c7947 */ /* 0x000fec0003800000 */
.L_x_90:
[----:B------:R-:W0:Y:S01]  /*32e0*/  MUFU.RSQ R10, -QNAN ;  /* 0xffc00000000a7908 */ /* 0x000e220000001400 */
[----:B------:R-:W-:Y:S05]  /*32f0*/  BRA `(.L_x_97) ;  /* 0x0000000000047947 */ /* 0x000fea0003800000 */
.L_x_89:
[----:B------:R-:W-:-:S07]  /*3300*/  FADD.FTZ R10, R17, R0 ;  /* 0x00000000110a7221 */ /* 0x000fce0000010000 */
.L_x_97:
[----:B------:R-:W-:Y:S05]  /*3310*/  BSYNC.RECONVERGENT B1 ;  /* 0x0000000000017941 */ /* 0x000fea0003800200 */
.L_x_87:
[----:B------:R-:W-:-:S04]  /*3320*/  IMAD.MOV.U32 R7, RZ, RZ, 0x0 ;  /* 0x00000000ff077424 */ /* 0x000fc800078e00ff */
[----:B0-----:R-:W-:Y:S05]  /*3330*/  RET.REL.NODEC R6 `(_Z10rgb_to_labPK6uchar3P3labii) ;  /* 0xffffffcc06307950 */ /* 0x001fea0003c3ffff */
        .type           $_Z10rgb_to_labPK6uchar3P3labii$__internal_accurate_pow,@function
        .size           $_Z10rgb_to_labPK6uchar3P3labii$__internal_accurate_pow,(.L_x_102 - $_Z10rgb_to_labPK6uchar3P3labii$__internal_accurate_pow)
$_Z10rgb_to_labPK6uchar3P3labii$__internal_accurate_pow:
[----:B------:R-:W-:Y:S01]  /*3340*/  ISETP.GT.U32.AND P0, PT, R13, 0xfffff, PT ;  /* 0x000fffff0d00780c */ /* 0x000fe20003f04070 */
[--C-:B------:R-:W-:Y:S01]  /*3350*/  IMAD.MOV.U32 R4, RZ, RZ, R13.reuse ;  /* 0x000000ffff047224 */ /* 0x100fe200078e000d */
[----:B------:R-:W-:Y:S01]  /*3360*/  UMOV UR4, 0x7d2cafe2 ;  /* 0x7d2cafe200047882 */ /* 0x000fe20000000000 */
[----:B------:R-:W-:Y:S01]  /*3370*/  IMAD.MOV.U32 R6, RZ, RZ, RZ ;  /* 0x000000ffff067224 */ /* 0x000fe200078e00ff */
[----:B------:R-:W-:Y:S01]  /*3380*/  UMOV UR5, 0x3eb0f5ff ;  /* 0x3eb0f5ff00057882 */ /* 0x000fe20000000000 */
[----:B------:R-:W-:Y:S01]  /*3390*/  SHF.R.U32.HI R27, RZ, 0x14, R13 ;  /* 0x00000014ff1b7819 */ /* 0x000fe2000001160d */
[----:B------:R-:W-:Y:S01]  /*33a0*/  UMOV UR6, 0x3b39803f ;  /* 0x3b39803f00067882 */ /* 0x000fe20000000000 */
[----:B------:R-:W-:-:S06]  /*33b0*/  UMOV UR7, 0x3c7abc9e ;  /* 0x3c7abc9e00077882 */ /* 0x000fcc0000000000 */
[----:B------:R-:W-:-:S10]  /*33c0*/  @!P0 DMUL R14, R12, 1.80143985094819840000e+16 ;  /* 0x435000000c0e8828 */ /* 0x000fd40000000000 */
[----:B------:R-:W-:Y:S01]  /*33d0*/  @!P0 IMAD.MOV.U32 R4, RZ, RZ, R15 ;  /* 0x000000ffff048224 */ /* 0x000fe200078e000f */
[----:B------:R-:W-:-:S04]  /*33e0*/  @!P0 LEA.HI R27, R15, 0xffffffca, RZ, 0xc ;  /* 0xffffffca0f1b8811 */ /* 0x000fc800078f60ff */
[----:B------:R-:W-:-:S04]  /*33f0*/  LOP3.LUT R4, R4, 0x800fffff, RZ, 0xc0, !PT ;  /* 0x800fffff04047812 */ /* 0x000fc800078ec0ff */
[----:B------:R-:W-:Y:S01]  /*3400*/  LOP3.LUT R5, R4, 0x3ff00000, RZ, 0xfc, !PT ;  /* 0x3ff0000004057812 */ /* 0x000fe200078efcff */
[----:B------:R-:W-:Y:S02]  /*3410*/  IMAD.MOV.U32 R4, RZ, RZ, R12 ;  /* 0x000000ffff047224 */ /* 0x000fe400078e000c */
[----:B------:R-:W-:Y:S01]  /*3420*/  @!P0 IMAD.MOV.U32 R4, RZ, RZ, R14 ;  /* 0x000000ffff048224 */ /* 0x000fe200078e000e */
[----:B------:R-:W-:-:S13]  /*3430*/  ISETP.GE.U32.AND P1, PT, R5, 0x3ff6a09f, PT ;  /* 0x3ff6a09f0500780c */ /* 0x000fda0003f26070 */
[----:B------:R-:W-:-:S05]  /*3440*/  @P1 IADD3 R7, PT, PT, R5, -0x100000, RZ ;  /* 0xfff0000005071810 */ /* 0x000fca0007ffe0ff */
[----:B------:R-:W-:-:S06]  /*3450*/  @P1 IMAD.MOV.U32 R5, RZ, RZ, R7 ;  /* 0x000000ffff051224 */ /* 0x000fcc00078e0007 */
[C---:B------:R-:W-:Y:S02]  /*3460*/  DADD R10, R4.reuse, 1 ;  /* 0x3ff00000040a7429 */ /* 0x040fe40000000000 */
[----:B------:R-:W-:-:S04]  /*3470*/  DADD R4, R4, -1 ;  /* 0xbff0000004047429 */ /* 0x000fc80000000000 */
[----:B------:R-:W0:Y:S02]  /*3480*/  MUFU.RCP64H R7, R11 ;  /* 0x0000000b00077308 */ /* 0x000e240000001800 */
[----:B0-----:R-:W-:-:S08]  /*3490*/  DFMA R8, -R10, R6, 1 ;  /* 0x3ff000000a08742b */ /* 0x001fd00000000106 */
[----:B------:R-:W-:-:S08]  /*34a0*/  DFMA R8, R8, R8, R8 ;  /* 0x000000080808722b */ /* 0x000fd00000000008 */
[----:B------:R-:W-:Y:S01]  /*34b0*/  DFMA R8, R6, R8, R6 ;  /* 0x000000080608722b */ /* 0x000fe20000000006 */
[----:B------:R-:W-:Y:S02]  /*34c0*/  IMAD.MOV.U32 R6, RZ, RZ, 0x41ad3b5a ;  /* 0x41ad3b5aff067424 */ /* 0x000fe400078e00ff */
[----:B------:R-:W-:-:S05]  /*34d0*/  IMAD.MOV.U32 R7, RZ, RZ, 0x3ed0f5d2 ;  /* 0x3ed0f5d2ff077424 */ /* 0x000fca00078e00ff */
[----:B------:R-:W-:-:S08]  /*34e0*/  DMUL R22, R4, R8 ;  /* 0x0000000804167228 */ /* 0x000fd00000000000 */
[----:B------:R-:W-:-:S08]  /*34f0*/  DFMA R22, R4, R8, R22 ;  /* 0x000000080416722b */ /* 0x000fd00000000016 */
[----:B------:R-:W-:-:S08]  /*3500*/  DMUL R20, R22, R22 ;  /* 0x0000001616147228 */ /* 0x000fd00000000000 */
[----:B------:R-:W-:Y:S01]  /*3510*/  DFMA R6, R20, UR4, R6 ;  /* 0x0000000414067c2b */ /* 0x000fe20008000006 */
[----:B------:R-:W-:Y:S01]  /*3520*/  UMOV UR4, 0x75488a3f ;  /* 0x75488a3f00047882 */ /* 0x000fe20000000000 */
[----:B------:R-:W-:-:S06]  /*3530*/  UMOV UR5, 0x3ef3b20a ;  /* 0x3ef3b20a00057882 */ /* 0x000fcc0000000000 */
[----:B------:R-:W-:Y:S01]  /*3540*/  DFMA R10, R20, R6, UR4 ;  /* 0x00000004140a7e2b */ /* 0x000fe20008000006 */
[----:B------:R-:W-:Y:S01]  /*3550*/  UMOV UR4, 0xe4faecd5 ;  /* 0xe4faecd500047882 */ /* 0x000fe20000000000 */
[----:B------:R-:W-:Y:S01]  /*3560*/  UMOV UR5, 0x3f1745cd ;  /* 0x3f1745cd00057882 */ /* 0x000fe20000000000 */
[----:B------:R-:W-:-:S05]  /*3570*/  DADD R6, R4, -R22 ;  /* 0x0000000004067229 */ /* 0x000fca0000000816 */
[----:B------:R-:W-:Y:S01]  /*3580*/  DFMA R10, R20, R10, UR4 ;  /* 0x00000004140a7e2b */ /* 0x000fe2000800000a */
[----:B------:R-:W-:Y:S01]  /*3590*/  UMOV UR4, 0x258a578b ;  /* 0x258a578b00047882 */ /* 0x000fe20000000000 */
[----:B------:R-:W-:Y:S01]  /*35a0*/  UMOV UR5, 0x3f3c71c7 ;  /* 0x3f3c71c700057882 */ /* 0x000fe20000000000 */
[----:B------:R-:W-:-:S05]  /*35b0*/  DADD R6, R6, R6 ;  /* 0x0000000006067229 */ /* 0x000fca0000000006 */
[----:B------:R-:W-:Y:S01]  /*35c0*/  DFMA R10, R20, R10, UR4 ;  /* 0x00000004140a7e2b */ /* 0x000fe2000800000a */
[----:B------:R-:W-:Y:S01]  /*35d0*/  UMOV UR4, 0x9242b910 ;  /* 0x9242b91000047882 */ /* 0x000fe20000000000 */
[----:B------:R-:W-:Y:S01]  /*35e0*/  UMOV UR5, 0x3f624924 ;  /* 0x3f62492400057882 */ /* 0x000fe20000000000 */
[----:B------:R-:W-:-:S05]  /*35f0*/  DFMA R6, R4, -R22, R6 ;  /* 0x800000160406722b */ /* 0x000fca0000000006 */
[----:B------:R-:W-:Y:S01]  /*3600*/  DFMA R10, R20, R10, UR4 ;  /* 0x00000004140a7e2b */ /* 0x000fe2000800000a */
[----:B------:R-:W-:Y:S01]  /*3610*/  UMOV UR4, 0x99999dfb ;  /* 0x99999dfb00047882 */ /* 0x000fe20000000000 */
[----:B------:R-:W-:Y:S01]  /*3620*/  UMOV UR5, 0x3f899999 ;  /* 0x3f89999900057882 */ /* 0x000fe20000000000 */
[----:B------:R-:W-:-:S05]  /*3630*/  DMUL R6, R8, R6 ;  /* 0x0000000608067228 */ /* 0x000fca0000000000 */
[----:B------:R-:W-:Y:S01]  /*3640*/  DFMA R10, R20, R10, UR4 ;  /* 0x00000004140a7e2b */ /* 0x000fe2000800000a */
[----:B------:R-:W-:Y:S01]  /*3650*/  UMOV UR4, 0x55555555 ;  /* 0x5555555500047882 */ /* 0x000fe20000000000 */
[----:B------:R-:W-:-:S03]  /*3660*/  UMOV UR5, 0x3fb55555 ;  /* 0x3fb5555500057882 */ /* 0x000fc60000000000 */
[----:B------:R-:W-:Y:S02]  /*3670*/  VIADD R13, R7, 0x100000 ;  /* 0x00100000070d7836 */ /* 0x000fe40000000000 */
[----:B------:R-:W-:Y:S01]  /*3680*/  IMAD.MOV.U32 R12, RZ, RZ, R6 ;  /* 0x000000ffff0c7224 */ /* 0x000fe200078e0006 */
[----:B------:R-:W-:-:S08]  /*3690*/  DFMA R4, R20, R10, UR4 ;  /* 0x0000000414047e2b */ /* 0x000fd0000800000a */
[----:B------:R-:W-:Y:S01]  /*36a0*/  DADD R8, -R4, UR4 ;  /* 0x0000000404087e29 */ /* 0x000fe20008000100 */
[----:B------:R-:W-:Y:S01]  /*36b0*/  UMOV UR4, 0xb9e7b0 ;  /* 0x00b9e7b000047882 */ /* 0x000fe20000000000 */
[----:B------:R-:W-:-:S06]  /*36c0*/  UMOV UR5, 0x3c46a4cb ;  /* 0x3c46a4cb00057882 */ /* 0x000fcc0000000000 */
[----:B------:R-:W-:Y:S02]  /*36d0*/  DFMA R8, R20, R10, R8 ;  /* 0x0000000a1408722b */ /* 0x000fe40000000008 */
[----:B------:R-:W-:-:S06]  /*36e0*/  DMUL R10, R22, R22 ;  /* 0x00000016160a7228 */ /* 0x000fcc0000000000 */
[----:B------:R-:W-:Y:S01]  /*36f0*/  DADD R8, R8, -UR4 ;  /* 0x8000000408087e29 */ /* 0x000fe20008000000 */
[----:B------:R-:W-:Y:S01]  /*3700*/  UMOV UR4, 0x80000000 ;  /* 0x8000000000047882 */ /* 0x000fe20000000000 */
[----:B------:R-:W-:Y:S01]  /*3710*/  DFMA R14, R22, R22, -R10 ;  /* 0x00000016160e722b */ /* 0x000fe2000000080a */
[----:B------:R-:W-:-:S07]  /*3720*/  UMOV UR5, 0x43300000 ;  /* 0x4330000000057882 */ /* 0x000fce0000000000 */
[C---:B------:R-:W-:Y:S02]  /*3730*/  DFMA R12, R22.reuse, R12, R14 ;  /* 0x0000000c160c722b */ /* 0x040fe4000000000e */
[----:B------:R-:W-:-:S08]  /*3740*/  DMUL R14, R22, R10 ;  /* 0x0000000a160e7228 */ /* 0x000fd00000000000 */
[----:B------:R-:W-:-:S08]  /*3750*/  DFMA R20, R22, R10, -R14 ;  /* 0x0000000a1614722b */ /* 0x000fd0000000080e */
[----:B------:R-:W-:Y:S02]  /*3760*/  DFMA R20, R6, R10, R20 ;  /* 0x0000000a0614722b */ /* 0x000fe40000000014 */
[----:B------:R-:W-:-:S06]  /*3770*/  DADD R10, R4, R8 ;  /* 0x00000000040a7229 */ /* 0x000fcc0000000008 */
[----:B------:R-:W-:Y:S02]  /*3780*/  DFMA R12, R22, R12, R20 ;  /* 0x0000000c160c722b */ /* 0x000fe40000000014 */
[----:B------:R-:W-:-:S08]  /*3790*/  DADD R20, R4, -R10 ;  /* 0x0000000004147229 */ /* 0x000fd0000000080a */
[----:B------:R-:W-:Y:S02]  /*37a0*/  DADD R20, R8, R20 ;  /* 0x0000000008147229 */ /* 0x000fe40000000014 */
[----:B------:R-:W-:-:S08]  /*37b0*/  DMUL R8, R10, R14 ;  /* 0x0000000e0a087228 */ /* 0x000fd00000000000 */
[----:B------:R-:W-:-:S08]  /*37c0*/  DFMA R4, R10, R14, -R8 ;  /* 0x0000000e0a04722b */ /* 0x000fd00000000808 */
[----:B------:R-:W-:-:S08]  /*37d0*/  DFMA R4, R10, R12, R4 ;  /* 0x0000000c0a04722b */ /* 0x000fd00000000004 */
[----:B------:R-:W-:-:S08]  /*37e0*/  DFMA R20, R20, R14, R4 ;  /* 0x0000000e1414722b */ /* 0x000fd00000000004 */
[----:B------:R-:W-:-:S08]  /*37f0*/  DADD R10, R8, R20 ;  /* 0x00000000080a7229 */ /* 0x000fd00000000014 */
[--C-:B------:R-:W-:Y:S02]  /*3800*/  DADD R4, R22, R10.reuse ;  /* 0x0000000016047229 */ /* 0x100fe4000000000a */
[----:B------:R-:W-:-:S06]  /*3810*/  DADD R8, R8, -R10 ;  /* 0x0000000008087229 */ /* 0x000fcc000000080a */
[----:B------:R-:W-:Y:S02]  /*3820*/  DADD R22, R22, -R4 ;  /* 0x0000000016167229 */ /* 0x000fe40000000804 */
[----:B------:R-:W-:-:S06]  /*3830*/  DADD R8, R20, R8 ;  /* 0x0000000014087229 */ /* 0x000fcc0000000008 */
[----:B------:R-:W-:-:S08]  /*3840*/  DADD R10, R10, R22 ;  /* 0x000000000a0a7229 */ /* 0x000fd00000000016 */
[----:B------:R-:W-:Y:S01]  /*3850*/  DADD R10, R8, R10 ;  /* 0x00000000080a7229 */ /* 0x000fe2000000000a */
[C---:B------:R-:W-:Y:S02]  /*3860*/  VIADD R8, R27.reuse, 0xfffffc01 ;  /* 0xfffffc011b087836 */ /* 0x040fe40000000000 */
[----:B------:R-:W-:Y:S02]  /*3870*/  @P1 VIADD R8, R27, 0xfffffc02 ;  /* 0xfffffc021b081836 */ /* 0x000fe40000000000 */
[----:B------:R-:W-:-:S03]  /*3880*/  IMAD.MOV.U32 R9, RZ, RZ, 0x43300000 ;  /* 0x43300000ff097424 */ /* 0x000fc600078e00ff */
[----:B------:R-:W-:Y:S01]  /*3890*/  DADD R6, R6, R10 ;  /* 0x0000000006067229 */ /* 0x000fe2000000000a */
[----:B------:R-:W-:Y:S01]  /*38a0*/  LOP3.LUT R8, R8, 0x80000000, RZ, 0x3c, !PT ;  /* 0x8000000008087812 */ /* 0x000fe200078e3cff */
[----:B------:R-:W-:-:S04]  /*38b0*/  IMAD.MOV.U32 R27, RZ, RZ, R3 ;  /* 0x000000ffff1b7224 */ /* 0x000fc800078e0003 */
[----:B------:R-:W-:Y:S01]  /*38c0*/  IMAD.SHL.U32 R3, R27, 0x2, RZ ;  /* 0x000000021b037824 */ /* 0x000fe200078e00ff */
[----:B------:R-:W-:Y:S01]  /*38d0*/  DADD R10, R8, -UR4 ;  /* 0x80000004080a7e29 */ /* 0x000fe20008000000 */
[----:B------:R-:W-:Y:S01]  /*38e0*/  UMOV UR4, 0xfefa39ef ;  /* 0xfefa39ef00047882 */ /* 0x000fe20000000000 */
[----:B------:R-:W-:Y:S01]  /*38f0*/  DADD R12, R4, R6 ;  /* 0x00000000040c7229 */ /* 0x000fe20000000006 */
[----:B------:R-:W-:Y:S01]  /*3900*/  UMOV UR5, 0x3fe62e42 ;  /* 0x3fe62e4200057882 */ /* 0x000fe20000000000 */
[----:B------:R-:W-:-:S06]  /*3910*/  ISETP.GT.U32.AND P0, PT, R3, -0x2000001, PT ;  /* 0xfdffffff0300780c */ /* 0x000fcc0003f04070 */
[--C-:B------:R-:W-:Y:S02]  /*3920*/  DFMA R8, R10, UR4, R12.reuse ;  /* 0x000000040a087c2b */ /* 0x100fe4000800000c */
[----:B------:R-:W-:-:S06]  /*3930*/  DADD R14, R4, -R12 ;  /* 0x00000000040e7229 */ /* 0x000fcc000000080c */
[----:B------:R-:W-:Y:S02]  /*3940*/  DFMA R4, R10, -UR4, R8 ;  /* 0x800000040a047c2b */ /* 0x000fe40008000008 */
[----:B------:R-:W-:-:S06]  /*3950*/  DADD R14, R6, R14 ;  /* 0x00000000060e7229 */ /* 0x000fcc000000000e */
[----:B------:R-:W-:-:S08]  /*3960*/  DADD R4, -R12, R4 ;  /* 0x000000000c047229 */ /* 0x000fd00000000104 */
[----:B------:R-:W-:-:S08]  /*3970*/  DADD R4, R14, -R4 ;  /* 0x000000000e047229 */ /* 0x000fd00000000804 */
[----:B------:R-:W-:Y:S01]  /*3980*/  DFMA R10, R10, UR6, R4 ;  /* 0x000000060a0a7c2b */ /* 0x000fe20008000004 */
[----:B------:R-:W-:Y:S01]  /*3990*/  LOP3.LUT R5, R27, 0xff0fffff, RZ, 0xc0, !PT ;  /* 0xff0fffff1b057812 */ /* 0x000fe200078ec0ff */
[----:B------:R-:W-:-:S03]  /*39a0*/  IMAD.MOV.U32 R4, RZ, RZ, R26 ;  /* 0x000000ffff047224 */ /* 0x000fc600078e001a */
[----:B------:R-:W-:-:S03]  /*39b0*/  SEL R5, R5, R27, P0 ;  /* 0x0000001b05057207 */ /* 0x000fc60000000000 */
[----:B------:R-:W-:-:S08]  /*39c0*/  DADD R6, R8, R10 ;  /* 0x0000000008067229 */ /* 0x000fd0000000000a */
[----:B------:R-:W-:Y:S02]  /*39d0*/  DADD R8, R8, -R6 ;  /* 0x0000000008087229 */ /* 0x000fe40000000806 */
[----:B------:R-:W-:-:S06]  /*39e0*/  DMUL R12, R6, R4 ;  /* 0x00000004060c7228 */ /* 0x000fcc0000000000 */
[----:B------:R-:W-:Y:S02]  /*39f0*/  DADD R8, R10, R8 ;  /* 0x000000000a087229 */ /* 0x000fe40000000008 */
[----:B------:R-:W-:-:S08]  /*3a00*/  DFMA R6, R6, R4, -R12 ;  /* 0x000000040606722b */ /* 0x000fd0000000080c */
[----:B------:R-:W-:Y:S01]  /*3a10*/  DFMA R8, R8, R4, R6 ;  /* 0x000000040808722b */ /* 0x000fe20000000006 */
[----:B------:R-:W-:Y:S02]  /*3a20*/  IMAD.MOV.U32 R6, RZ, RZ, 0x652b82fe ;  /* 0x652b82feff067424 */ /* 0x000fe400078e00ff */
[----:B------:R-:W-:-:S05]  /*3a30*/  IMAD.MOV.U32 R7, RZ, RZ, 0x3ff71547 ;  /* 0x3ff71547ff077424 */ /* 0x000fca00078e00ff */
[----:B------:R-:W-:-:S08]  /*3a40*/  DADD R10, R12, R8 ;  /* 0x000000000c0a7229 */ /* 0x000fd00000000008 */
[----:B------:R-:W-:Y:S02]  /*3a50*/  DFMA R6, R10, R6, 6.75539944105574400000e+15 ;  /* 0x433800000a06742b */ /* 0x000fe40000000006 */
[----:B------:R-:W-:Y:S01]  /*3a60*/  FSETP.GEU.AND P0, PT, |R11|, 4.1917929649353027344, PT ;  /* 0x4086232b0b00780b */ /* 0x000fe20003f0e200 */
[----:B------:R-:W-:-:S05]  /*3a70*/  DADD R12, R12, -R10 ;  /* 0x000000000c0c7229 */ /* 0x000fca000000080a */
[----:B------:R-:W-:-:S03]  /*3a80*/  DADD R4, R6, -6.75539944105574400000e+15 ;  /* 0xc338000006047429 */ /* 0x000fc60000000000 */
[----:B------:R-:W-:-:S05]  /*3a90*/  DADD R8, R8, R12 ;  /* 0x0000000008087229 */ /* 0x000fca000000000c */
[----:B------:R-:W-:Y:S01]  /*3aa0*/  DFMA R14, R4, -UR4, R10 ;  /* 0x80000004040e7c2b */ /* 0x000fe2000800000a */
[----:B------:R-:W-:Y:S01]  /*3ab0*/  UMOV UR4, 0x3b39803f ;  /* 0x3b39803f00047882 */ /* 0x000fe20000000000 */
[----:B------:R-:W-:-:S06]  /*3ac0*/  UMOV UR5, 0x3c7abc9e ;  /* 0x3c7abc9e00057882 */ /* 0x000fcc0000000000 */
[----:B------:R-:W-:Y:S01]  /*3ad0*/  DFMA R14, R4, -UR4, R14 ;  /* 0x80000004040e7c2b */ /* 0x000fe2000800000e */
[----:B------:R-:W-:Y:S01]  /*3ae0*/  UMOV UR4, 0x69ce2bdf ;  /* 0x69ce2bdf00047882 */ /* 0x000fe20000000000 */
[----:B------:R-:W-:Y:S01]  /*3af0*/  IMAD.MOV.U32 R4, RZ, RZ, -0x35dec16 ;  /* 0xfca213eaff047424 */ /* 0x000fe200078e00ff */
[----:B------:R-:W-:Y:S01]  /*3b00*/  UMOV UR5, 0x3e5ade15 ;  /* 0x3e5ade1500057882 */ /* 0x000fe20000000000 */
[----:B------:R-:W-:-:S06]  /*3b10*/  IMAD.MOV.U32 R5, RZ, RZ, 0x3e928af3 ;  /* 0x3e928af3ff057424 */ /* 0x000fcc00078e00ff */
[----:B------:R-:W-:Y:S01]  /*3b20*/  DFMA R4, R14, UR4, R4 ;  /* 0x000000040e047c2b */ /* 0x000fe20008000004 */
[----:B------:R-:W-:Y:S01]  /*3b30*/  UMOV UR4, 0x62401315 ;  /* 0x6240131500047882 */ /* 0x000fe20000000000 */
[----:B------:R-:W-:-:S06]  /*3b40*/  UMOV UR5, 0x3ec71dee ;  /* 0x3ec71dee00057882 */ /* 0x000fcc0000000000 */
[----:B------:R-:W-:Y:S01]  /*3b50*/  DFMA R4, R14, R4, UR4 ;  /* 0x000000040e047e2b */ /* 0x000fe20008000004 */
        /* <DEDUP_REMOVED lines=20> */
[----:B------:R-:W-:-:S08]  /*3ca0*/  DFMA R4, R14, R4, UR4 ;  /* 0x000000040e047e2b */ /* 0x000fd00008000004 */
[----:B------:R-:W-:-:S08]  /*3cb0*/  DFMA R4, R14, R4, 1 ;  /* 0x3ff000000e04742b */ /* 0x000fd00000000004 */
[----:B------:R-:W-:-:S10]  /*3cc0*/  DFMA R4, R14, R4, 1 ;  /* 0x3ff000000e04742b */ /* 0x000fd40000000004 */
[----:B------:R-:W-:Y:S02]  /*3cd0*/  IMAD R13, R6, 0x100000, R5 ;  /* 0x00100000060d7824 */ /* 0x000fe400078e0205 */
[----:B------:R-:W-:Y:S01]  /*3ce0*/  IMAD.MOV.U32 R12, RZ, RZ, R4 ;  /* 0x000000ffff0c7224 */ /* 0x000fe200078e0004 */
[----:B------:R-:W-:Y:S06]  /*3cf0*/  @!P0 BRA `(.L_x_98) ;  /* 0x0000000000308947 */ /* 0x000fec0003800000 */
[----:B------:R-:W-:Y:S01]  /*3d00*/  FSETP.GEU.AND P0, PT, |R11|, 4.2275390625, PT ;  /* 0x408748000b00780b */ /* 0x000fe20003f0e200 */
[C---:B------:R-:W-:Y:S02]  /*3d10*/  DADD R12, R10.reuse, +INF ;  /* 0x7ff000000a0c7429 */ /* 0x040fe40000000000 */
[----:B------:R-:W-:-:S08]  /*3d20*/  DSETP.GEU.AND P1, PT, R10, RZ, PT ;  /* 0x000000ff0a00722a */ /* 0x000fd00003f2e000 */
[----:B------:R-:W-:Y:S02]  /*3d30*/  FSEL R12, R12, RZ, P1 ;  /* 0x000000ff0c0c7208 */ /* 0x000fe40000800000 */
[----:B------:R-:W-:Y:S02]  /*3d40*/  @!P0 LEA.HI R3, R6, R6, RZ, 0x1 ;  /* 0x0000000606038211 */ /* 0x000fe400078f08ff */
[----:B------:R-:W-:Y:S02]  /*3d50*/  FSEL R13, R13, RZ, P1 ;  /* 0x000000ff0d0d7208 */ /* 0x000fe40000800000 */
[----:B------:R-:W-:-:S05]  /*3d60*/  @!P0 SHF.R.S32.HI R3, RZ, 0x1, R3 ;  /* 0x00000001ff038819 */ /* 0x000fca0000011403 */
[----:B------:R-:W-:Y:S02]  /*3d70*/  @!P0 IMAD.IADD R6, R6, 0x1, -R3 ;  /* 0x0000000106068824 */ /* 0x000fe400078e0a03 */
[----:B------:R-:W-:-:S03]  /*3d80*/  @!P0 IMAD R5, R3, 0x100000, R5 ;  /* 0x0010000003058824 */ /* 0x000fc600078e0205 */
[----:B------:R-:W-:Y:S01]  /*3d90*/  @!P0 LEA R7, R6, 0x3ff00000, 0x14 ;  /* 0x3ff0000006078811 */ /* 0x000fe200078ea0ff */
[----:B------:R-:W-:-:S06]  /*3da0*/  @!P0 IMAD.MOV.U32 R6, RZ, RZ, RZ ;  /* 0x000000ffff068224 */ /* 0x000fcc00078e00ff */
[----:B------:R-:W-:-:S11]  /*3db0*/  @!P0 DMUL R12, R4, R6 ;  /* 0x00000006040c8228 */ /* 0x000fd60000000000 */
.L_x_98:
[----:B------:R-:W-:Y:S01]  /*3dc0*/  DFMA R8, R8, R12, R12 ;  /* 0x0000000c0808722b */ /* 0x000fe2000000000c */
[----:B------:R-:W-:Y:S01]  /*3dd0*/  IMAD.MOV.U32 R4, RZ, RZ, R0 ;  /* 0x000000ffff047224 */ /* 0x000fe200078e0000 */
[----:B------:R-:W-:Y:S01]  /*3de0*/  DSETP.NEU.AND P0, PT, |R12|, +INF , PT ;  /* 0x7ff000000c00742a */ /* 0x000fe20003f0d200 */
[----:B------:R-:W-:-:S07]  /*3df0*/  IMAD.MOV.U32 R5, RZ, RZ, 0x0 ;  /* 0x00000000ff057424 */ /* 0x000fce00078e00ff */
[----:B------:R-:W-:Y:S02]  /*3e00*/  FSEL R3, R12, R8, !P0 ;  /* 0x000000080c037208 */ /* 0x000fe40004000000 */
[----:B------:R-:W-:Y:S01]  /*3e10*/  FSEL R8, R13, R9, !P0 ;  /* 0x000000090d087208 */ /* 0x000fe20004000000 */
[----:B------:R-:W-:Y:S06]  /*3e20*/  RET.REL.NODEC R4 `(_Z10rgb_to_labPK6uchar3P3labii) ;  /* 0xffffffc004747950 */ /* 0x000fec0003c3ffff */
.L_x_99:
        /* <DEDUP_REMOVED lines=13> */
.L_x_102:


//--------------------- .nv.global.init           --------------------------
	.section	.nv.global.init,"aw",@progbits
.nv.global.init:
	.type		$str$2,@object
	.size		$str$2,($str - $str$2)
$str$2:
        /*0000*/ 	.byte	0x72, 0x67, 0x62, 0x32, 0x6c, 0x61, 0x62, 0x20, 0x33, 0x00
	.type		$str,@object
	.size		$str,($str$3 - $str)
$str:
        /*000a*/ 	.byte	0x72, 0x67, 0x62, 0x32, 0x6c, 0x61, 0x62, 0x20, 0x31, 0x00
	.type		$str$3,@object
	.size		$str$3,($str$1 - $str$3)
$str$3:
        /*0014*/ 	.byte	0x72, 0x67, 0x62, 0x32, 0x6c, 0x61, 0x62, 0x20, 0x34, 0x00
	.type		$str$1,@object
	.size		$str$1,(.L_2 - $str$1)
$str$1:
        /*001e*/ 	.byte	0x72, 0x67, 0x62, 0x32, 0x6c, 0x61, 0x62, 0x20, 0x32, 0x00
.L_2:


//--------------------- .nv.shared.reserved.0     --------------------------
	.section	.nv.shared.reserved.0,"aw",@nobits
	.weak		__nv_reservedSMEM_offset_0_alias
	.size		__nv_reservedSMEM_offset_0_alias, 0, 64
	.other		__nv_reservedSMEM_offset_0_alias,@"STO_CUDA_RESERVED_SHARED STV_DEFAULT"
__nv_reservedSMEM_offset_0_alias:
	.zero		0
	.zero		64


//--------------------- .nv.global                --------------------------
	.section	.nv.global,"aw",@nobits
.nv.global:
	.type		has_changed,@object
	.size		has_changed,(.L_0 - has_changed)
has_changed:
	.zero		1
.L_0:


//--------------------- .nv.constant0._Z25hysteresis_reconstructionPK3labPbS2_iil --------------------------
	.section	.nv.constant0._Z25hysteresis_reconstructionPK3labPbS2_iil,"a",@progbits
	.sectionflags	@""
	.align	4
.nv.constant0._Z25hysteresis_reconstructionPK3labPbS2_iil:
	.zero		936


//--------------------- .nv.constant0._Z10rgb_to_labPK6uchar3P3labii --------------------------
	.section	.nv.constant0._Z10rgb_to_labPK6uchar3P3labii,"a",@progbits
	.sectionflags	@""
	.align	4
.nv.constant0._Z10rgb_to_labPK6uchar3P3labii:
	.zero		920


//--------------------- SYMBOLS --------------------------

	.type		.nv.reservedSmem.offset0,@object
	.size		.nv.reservedSmem.offset0,0x4
	.type		vprintf,@function
